	.headerflags	@"EF_CUDA_TEXMODE_UNIFIED EF_CUDA_64BIT_ADDRESS EF_CUDA_ACCELERATORS EF_CUDA_SM90 EF_CUDA_VIRTUAL_SM(EF_CUDA_SM90)"
	.elftype	@"ET_EXEC"


//--------------------- .nv.info                  --------------------------
	.section	.nv.info,"",@"SHT_CUDA_INFO"
	.align	4


	//----- nvinfo : EIATTR_REGCOUNT
	.align		4
        /*0000*/ 	.byte	0x04, 0x2f
        /*0002*/ 	.short	(.L_3 - .L_2)
	.align		4
.L_2:
        /*0004*/ 	.word	index@(triton_poi_fused__native_batch_norm_legit_no_training_add_convolution_mul_sigmoid_silu_5)
        /*0008*/ 	.word	0x00000080


	//----- nvinfo : EIATTR_MIN_STACK_SIZE
	.align		4
.L_3:
        /*000c*/ 	.byte	0x04, 0x12
        /*000e*/ 	.short	(.L_5 - .L_4)
	.align		4
.L_4:
        /*0010*/ 	.word	index@(triton_poi_fused__native_batch_norm_legit_no_training_add_convolution_mul_sigmoid_silu_5)
        /*0014*/ 	.word	0x00000000


	//----- nvinfo : EIATTR_FRAME_SIZE
	.align		4
.L_5:
        /*0018*/ 	.byte	0x04, 0x11
        /*001a*/ 	.short	(.L_7 - .L_6)
	.align		4
.L_6:
        /*001c*/ 	.word	index@(triton_poi_fused__native_batch_norm_legit_no_training_add_convolution_mul_sigmoid_silu_5)
        /*0020*/ 	.word	0x00000000


	//----- nvinfo : EIATTR_MIN_STACK_SIZE
	.align		4
.L_7:
        /*0024*/ 	.byte	0x04, 0x12
        /*0026*/ 	.short	(.L_9 - .L_8)
	.align		4
.L_8:
        /*0028*/ 	.word	index@(triton_poi_fused__native_batch_norm_legit_no_training_add_convolution_mul_sigmoid_silu_5)
        /*002c*/ 	.word	0x00000000
.L_9:


//--------------------- .nv.info.triton_poi_fused__native_batch_norm_legit_no_training_add_convolution_mul_sigmoid_silu_5 --------------------------
	.section	.nv.info.triton_poi_fused__native_batch_norm_legit_no_training_add_convolution_mul_sigmoid_silu_5,"",@"SHT_CUDA_INFO"
	.sectionflags	@""
	.align	4


	//----- nvinfo : EIATTR_CUDA_API_VERSION
	.align		4
        /*0000*/ 	.byte	0x04, 0x37
        /*0002*/ 	.short	(.L_11 - .L_10)
.L_10:
        /*0004*/ 	.word	0x0000007c


	//----- nvinfo : EIATTR_KPARAM_INFO
	.align		4
.L_11:
        /*0008*/ 	.byte	0x04, 0x17
        /*000a*/ 	.short	(.L_13 - .L_12)
.L_12:
        /*000c*/ 	.word	0x00000000
        /*0010*/ 	.short	0x0010
        /*0012*/ 	.short	0x007c
        /*0014*/ 	.byte	0x00, 0xf0, 0x11, 0x00


	//----- nvinfo : EIATTR_KPARAM_INFO
	.align		4
.L_13:
        /*0018*/ 	.byte	0x04, 0x17
        /*001a*/ 	.short	(.L_15 - .L_14)
.L_14:
        /*001c*/ 	.word	0x00000000
        /*0020*/ 	.short	0x000f
        /*0022*/ 	.short	0x0078
        /*0024*/ 	.byte	0x00, 0xf0, 0x11, 0x00


	//----- nvinfo : EIATTR_KPARAM_INFO
	.align		4
.L_15:
        /*0028*/ 	.byte	0x04, 0x17
        /*002a*/ 	.short	(.L_17 - .L_16)
.L_16:
        /*002c*/ 	.word	0x00000000
        /*0030*/ 	.short	0x000e
        /*0032*/ 	.short	0x0070
        /*0034*/ 	.byte	0x00, 0xf4, 0x21, 0x00


	//----- nvinfo : EIATTR_KPARAM_INFO
	.align		4
.L_17:
        /*0038*/ 	.byte	0x04, 0x17
        /*003a*/ 	.short	(.L_19 - .L_18)
.L_18:
        /*003c*/ 	.word	0x00000000
        /*0040*/ 	.short	0x000d
        /*0042*/ 	.short	0x0068
        /*0044*/ 	.byte	0x00, 0xf4, 0x21, 0x00


	//----- nvinfo : EIATTR_KPARAM_INFO
	.align		4
.L_19:
        /*0048*/ 	.byte	0x04, 0x17
        /*004a*/ 	.short	(.L_21 - .L_20)
.L_20:
        /*004c*/ 	.word	0x00000000
        /*0050*/ 	.short	0x000c
        /*0052*/ 	.short	0x0060
        /*0054*/ 	.byte	0x00, 0xf4, 0x21, 0x00


	//----- nvinfo : EIATTR_KPARAM_INFO
	.align		4
.L_21:
        /*0058*/ 	.byte	0x04, 0x17
        /*005a*/ 	.short	(.L_23 - .L_22)
.L_22:
        /*005c*/ 	.word	0x00000000
        /*0060*/ 	.short	0x000b
        /*0062*/ 	.short	0x0058
        /*0064*/ 	.byte	0x00, 0xf4, 0x21, 0x00


	//----- nvinfo : EIATTR_KPARAM_INFO
	.align		4
.L_23:
        /*0068*/ 	.byte	0x04, 0x17
        /*006a*/ 	.short	(.L_25 - .L_24)
.L_24:
        /*006c*/ 	.word	0x00000000
        /*0070*/ 	.short	0x000a
        /*0072*/ 	.short	0x0050
        /*0074*/ 	.byte	0x00, 0xf4, 0x21, 0x00


	//----- nvinfo : EIATTR_KPARAM_INFO
	.align		4
.L_25:
        /*0078*/ 	.byte	0x04, 0x17
        /*007a*/ 	.short	(.L_27 - .L_26)
.L_26:
        /*007c*/ 	.word	0x00000000
        /*0080*/ 	.short	0x0009
        /*0082*/ 	.short	0x0048
        /*0084*/ 	.byte	0x00, 0xf4, 0x21, 0x00


	//----- nvinfo : EIATTR_KPARAM_INFO
	.align		4
.L_27:
        /*0088*/ 	.byte	0x04, 0x17
        /*008a*/ 	.short	(.L_29 - .L_28)
.L_28:
        /*008c*/ 	.word	0x00000000
        /*0090*/ 	.short	0x0008
        /*0092*/ 	.short	0x0040
        /*0094*/ 	.byte	0x00, 0xf4, 0x21, 0x00


	//----- nvinfo : EIATTR_KPARAM_INFO
	.align		4
.L_29:
        /*0098*/ 	.byte	0x04, 0x17
        /*009a*/ 	.short	(.L_31 - .L_30)
.L_30:
        /*009c*/ 	.word	0x00000000
        /*00a0*/ 	.short	0x0007
        /*00a2*/ 	.short	0x0038
        /*00a4*/ 	.byte	0x00, 0xf4, 0x21, 0x00


	//----- nvinfo : EIATTR_KPARAM_INFO
	.align		4
.L_31:
        /*00a8*/ 	.byte	0x04, 0x17
        /*00aa*/ 	.short	(.L_33 - .L_32)
.L_32:
        /*00ac*/ 	.word	0x00000000
        /*00b0*/ 	.short	0x0006
        /*00b2*/ 	.short	0x0030
        /*00b4*/ 	.byte	0x00, 0xf4, 0x21, 0x00


	//----- nvinfo : EIATTR_KPARAM_INFO
	.align		4
.L_33:
        /*00b8*/ 	.byte	0x04, 0x17
        /*00ba*/ 	.short	(.L_35 - .L_34)
.L_34:
        /*00bc*/ 	.word	0x00000000
        /*00c0*/ 	.short	0x0005
        /*00c2*/ 	.short	0x0028
        /*00c4*/ 	.byte	0x00, 0xf4, 0x21, 0x00


	//----- nvinfo : EIATTR_KPARAM_INFO
	.align		4
.L_35:
        /*00c8*/ 	.byte	0x04, 0x17
        /*00ca*/ 	.short	(.L_37 - .L_36)
.L_36:
        /*00cc*/ 	.word	0x00000000
        /*00d0*/ 	.short	0x0004
        /*00d2*/ 	.short	0x0020
        /*00d4*/ 	.byte	0x00, 0xf4, 0x21, 0x00


	//----- nvinfo : EIATTR_KPARAM_INFO
	.align		4
.L_37:
        /*00d8*/ 	.byte	0x04, 0x17
        /*00da*/ 	.short	(.L_39 - .L_38)
.L_38:
        /*00dc*/ 	.word	0x00000000
        /*00e0*/ 	.short	0x0003
        /*00e2*/ 	.short	0x0018
        /*00e4*/ 	.byte	0x00, 0xf4, 0x21, 0x00


	//----- nvinfo : EIATTR_KPARAM_INFO
	.align		4
.L_39:
        /*00e8*/ 	.byte	0x04, 0x17
        /*00ea*/ 	.short	(.L_41 - .L_40)
.L_40:
        /*00ec*/ 	.word	0x00000000
        /*00f0*/ 	.short	0x0002
        /*00f2*/ 	.short	0x0010
        /*00f4*/ 	.byte	0x00, 0xf4, 0x21, 0x00


	//----- nvinfo : EIATTR_KPARAM_INFO
	.align		4
.L_41:
        /*00f8*/ 	.byte	0x04, 0x17
        /*00fa*/ 	.short	(.L_43 - .L_42)
.L_42:
        /*00fc*/ 	.word	0x00000000
        /*0100*/ 	.short	0x0001
        /*0102*/ 	.short	0x0008
        /*0104*/ 	.byte	0x00, 0xf4, 0x21, 0x00


	//----- nvinfo : EIATTR_KPARAM_INFO
	.align		4
.L_43:
        /*0108*/ 	.byte	0x04, 0x17
        /*010a*/ 	.short	(.L_45 - .L_44)
.L_44:
        /*010c*/ 	.word	0x00000000
        /*0110*/ 	.short	0x0000
        /*0112*/ 	.short	0x0000
        /*0114*/ 	.byte	0x00, 0xf4, 0x21, 0x00


	//----- nvinfo : EIATTR_SPARSE_MMA_MASK
	.align		4
.L_45:
        /*0118*/ 	.byte	0x03, 0x50
        /*011a*/ 	.short	0x0000


	//----- nvinfo : EIATTR_MAXREG_COUNT
	.align		4
        /*011c*/ 	.byte	0x03, 0x1b
        /*011e*/ 	.short	0x00ff


	//----- nvinfo : EIATTR_EXIT_INSTR_OFFSETS
	.align		4
        /*0120*/ 	.byte	0x04, 0x1c
        /*0122*/ 	.short	(.L_47 - .L_46)


	//   ....[0]....
.L_46:
        /*0124*/ 	.word	0x00003740


	//   ....[1]....
        /*0128*/ 	.word	0x00003790


	//----- nvinfo : EIATTR_REQNTID
	.align		4
.L_47:
        /*012c*/ 	.byte	0x04, 0x10
        /*012e*/ 	.short	(.L_49 - .L_48)
.L_48:
        /*0130*/ 	.word	0x00000100
        /*0134*/ 	.word	0x00000001
        /*0138*/ 	.word	0x00000001


	//----- nvinfo : EIATTR_CBANK_PARAM_SIZE
	.align		4
.L_49:
        /*013c*/ 	.byte	0x03, 0x19
        /*013e*/ 	.short	0x0080


	//----- nvinfo : EIATTR_PARAM_CBANK
	.align		4
        /*0140*/ 	.byte	0x04, 0x0a
        /*0142*/ 	.short	(.L_51 - .L_50)
	.align		4
.L_50:
        /*0144*/ 	.word	index@(.nv.constant0.triton_poi_fused__native_batch_norm_legit_no_training_add_convolution_mul_sigmoid_silu_5)
        /*0148*/ 	.short	0x0210
        /*014a*/ 	.short	0x0080


	//----- nvinfo : EIATTR_SW_WAR
	.align		4
.L_51:
        /*014c*/ 	.byte	0x04, 0x36
        /*014e*/ 	.short	(.L_53 - .L_52)
.L_52:
        /*0150*/ 	.word	0x00000008
.L_53:


//--------------------- .nv.callgraph             --------------------------
	.section	.nv.callgraph,"",@"SHT_CUDA_CALLGRAPH"
	.align	4
	.sectionentsize	8
	.align		4
        /*0000*/ 	.word	0x00000000
	.align		4
        /*0004*/ 	.word	0xffffffff
	.align		4
        /*0008*/ 	.word	0x00000000
	.align		4
        /*000c*/ 	.word	0xfffffffe
	.align		4
        /*0010*/ 	.word	0x00000000
	.align		4
        /*0014*/ 	.word	0xfffffffd
	.align		4
        /*0018*/ 	.word	0x00000000
	.align		4
        /*001c*/ 	.word	0xfffffffc


//--------------------- .nv.constant4             --------------------------
	.section	.nv.constant4,"a",@progbits
	.align	8
	.align		8
.nv.constant4:
        /*0000*/ 	.dword	_$_str
	.align		8
        /*0008*/ 	.dword	_$_str_$_2


//--------------------- .text.triton_poi_fused__native_batch_norm_legit_no_training_add_convolution_mul_sigmoid_silu_5 --------------------------
	.section	.text.triton_poi_fused__native_batch_norm_legit_no_training_add_convolution_mul_sigmoid_silu_5,"ax",@progbits
	.sectionflags	@"SHF_BARRIERS=1"
	.align	128
        .global         triton_poi_fused__native_batch_norm_legit_no_training_add_convolution_mul_sigmoid_silu_5
        .type           triton_poi_fused__native_batch_norm_legit_no_training_add_convolution_mul_sigmoid_silu_5,@function
        .size           triton_poi_fused__native_batch_norm_legit_no_training_add_convolution_mul_sigmoid_silu_5,(.L_x_1 - triton_poi_fused__native_batch_norm_legit_no_training_add_convolution_mul_sigmoid_silu_5)
        .other          triton_poi_fused__native_batch_norm_legit_no_training_add_convolution_mul_sigmoid_silu_5,@"STO_CUDA_ENTRY STV_DEFAULT"
triton_poi_fused__native_batch_norm_legit_no_training_add_convolution_mul_sigmoid_silu_5:
.text.triton_poi_fused__native_batch_norm_legit_no_training_add_convolution_mul_sigmoid_silu_5:
[----:B------:R-:W0:Y:S01]  /*0000*/  LDC R1, c[0x0][0x28] ;  /* 0x00000a00ff017b82 */ /* 0x000e220000000800 */
[----:B------:R-:W1:Y:S07]  /*0010*/  S2R R0, SR_CTAID.X ;  /* 0x0000000000007919 */ /* 0x000e6e0000002500 */
[----:B------:R-:W2:Y:S01]  /*0020*/  LDC.64 R4, c[0x0][0x238] ;  /* 0x00008e00ff047b82 */ /* 0x000ea20000000a00 */
[----:B------:R-:W-:Y:S02]  /*0030*/  CS2R R56, SRZ ;  /* 0x0000000000387805 */ /* 0x000fe4000001ff00 */
[----:B------:R-:W-:Y:S01]  /*0040*/  CS2R R58, SRZ ;  /* 0x00000000003a7805 */ /* 0x000fe2000001ff00 */
[----:B------:R-:W3:Y:S01]  /*0050*/  S2R R2, SR_TID.X ;  /* 0x0000000000027919 */ /* 0x000ee20000002100 */
[----:B------:R-:W-:-:S03]  /*0060*/  ULDC.64 UR6, c[0x0][0x208] ;  /* 0x0000820000067ab9 */ /* 0x000fc60000000a00 */
[----:B------:R-:W4:Y:S01]  /*0070*/  LDC.64 R6, c[0x0][0x258] ;  /* 0x00009600ff067b82 */ /* 0x000f220000000a00 */
[----:B------:R-:W-:Y:S02]  /*0080*/  CS2R R100, SRZ ;  /* 0x0000000000647805 */ /* 0x000fe4000001ff00 */
[----:B------:R-:W-:Y:S01]  /*0090*/  CS2R R102, SRZ ;  /* 0x0000000000667805 */ /* 0x000fe2000001ff00 */
[----:B------:R-:W5:Y:S04]  /*00a0*/  S2R R52, SR_CTAID.Y ;  /* 0x0000000000347919 */ /* 0x000f680000002600 */
[----:B------:R-:W5:Y:S08]  /*00b0*/  LDC.64 R10, c[0x0][0x228] ;  /* 0x00008a00ff0a7b82 */ /* 0x000f700000000a00 */
[----:B------:R-:W5:Y:S01]  /*00c0*/  LDC.64 R12, c[0x0][0x250] ;  /* 0x00009400ff0c7b82 */ /* 0x000f620000000a00 */
[----:B-1----:R-:W-:-:S07]  /*00d0*/  SHF.L.U32 R0, R0, 0x6, RZ ;  /* 0x0000000600007819 */ /* 0x002fce00000006ff */
[----:B------:R-:W1:Y:S01]  /*00e0*/  LDC.64 R34, c[0x0][0x220] ;  /* 0x00008800ff227b82 */ /* 0x000e620000000a00 */
[----:B---3--:R-:W-:-:S04]  /*00f0*/  SHF.L.U32 R3, R2, 0x2, RZ ;  /* 0x0000000202037819 */ /* 0x008fc800000006ff */
[----:B------:R-:W-:-:S03]  /*0100*/  LOP3.LUT R90, R0, 0x3c, R3, 0xf8, !PT ;  /* 0x0000003c005a7812 */ /* 0x000fc600078ef803 */
[----:B------:R-:W3:Y:S01]  /*0110*/  LDC.64 R104, c[0x0][0x218] ;  /* 0x00008600ff687b82 */ /* 0x000ee20000000a00 */
[C---:B------:R-:W-:Y:S01]  /*0120*/  ISETP.GE.AND P0, PT, R90.reuse, 0x200, PT ;  /* 0x000002005a00780c */ /* 0x040fe20003f06270 */
[C---:B--2---:R-:W-:Y:S01]  /*0130*/  IMAD.WIDE R4, R90.reuse, 0x4, R4 ;  /* 0x000000045a047825 */ /* 0x044fe200078e0204 */
[----:B------:R-:W-:Y:S02]  /*0140*/  CS2R R16, SRZ ;  /* 0x0000000000107805 */ /* 0x000fe4000001ff00 */
[----:B------:R-:W-:Y:S02]  /*0150*/  CS2R R18, SRZ ;  /* 0x0000000000127805 */ /* 0x000fe4000001ff00 */
[----:B------:R-:W-:Y:S02]  /*0160*/  CS2R R84, SRZ ;  /* 0x0000000000547805 */ /* 0x000fe4000001ff00 */
[----:B------:R-:W-:Y:S01]  /*0170*/  CS2R R86, SRZ ;  /* 0x0000000000567805 */ /* 0x000fe2000001ff00 */
[----:B------:R-:W2:Y:S04]  /*0180*/  LDC.64 R122, c[0x0][0x210] ;  /* 0x00008400ff7a7b82 */ /* 0x000ea80000000a00 */
[----:B------:R5:W2:Y:S01]  /*0190*/  @!P0 LDG.E.EL.128 R56, desc[UR6][R4.64] ;  /* 0x0000000604388981 */ /* 0x000aa2000c2e1d00 */
[----:B----4-:R-:W-:-:S03]  /*01a0*/  IMAD.WIDE R6, R90, 0x4, R6 ;  /* 0x000000045a067825 */ /* 0x010fc600078e0206 */
[----:B------:R-:W4:Y:S02]  /*01b0*/  LDC.64 R32, c[0x0][0x268] ;  /* 0x00009a00ff207b82 */ /* 0x000f240000000a00 */
[----:B------:R1:W2:Y:S01]  /*01c0*/  @!P0 LDG.E.EL.128 R100, desc[UR6][R6.64] ;  /* 0x0000000606648981 */ /* 0x0002a2000c2e1d00 */
[----:B------:R-:W-:Y:S02]  /*01d0*/  CS2R R28, SRZ ;  /* 0x00000000001c7805 */ /* 0x000fe4000001ff00 */
[----:B------:R-:W-:Y:S02]  /*01e0*/  CS2R R30, SRZ ;  /* 0x00000000001e7805 */ /* 0x000fe4000001ff00 */
[----:B------:R-:W-:Y:S02]  /*01f0*/  CS2R R24, SRZ ;  /* 0x0000000000187805 */ /* 0x000fe4000001ff00 */
[----:B0----5:R-:W-:Y:S02]  /*0200*/  SHF.R.U32.HI R5, RZ, 0x4, R2 ;  /* 0x00000004ff057819 */ /* 0x021fe40000011602 */
[----:B------:R-:W-:-:S02]  /*0210*/  CS2R R26, SRZ ;  /* 0x00000000001a7805 */ /* 0x000fc4000001ff00 */
[----:B------:R-:W-:Y:S02]  /*0220*/  SHF.L.U32 R2, R52, 0x6, RZ ;  /* 0x0000000634027819 */ /* 0x000fe400000006ff */
[----:B------:R-:W-:Y:S02]  /*0230*/  CS2R R20, SRZ ;  /* 0x0000000000147805 */ /* 0x000fe4000001ff00 */
[----:B------:R-:W-:Y:S02]  /*0240*/  SGXT.U32 R5, R5, 0x4 ;  /* 0x000000040505781a */ /* 0x000fe40000000000 */
[----:B------:R-:W-:Y:S01]  /*0250*/  CS2R R22, SRZ ;  /* 0x0000000000167805 */ /* 0x000fe2000001ff00 */
[----:B-1----:R-:W-:Y:S01]  /*0260*/  IMAD.WIDE R6, R90, 0x4, R10 ;  /* 0x000000045a067825 */ /* 0x002fe200078e020a */
[----:B------:R-:W-:Y:S01]  /*0270*/  CS2R R96, SRZ ;  /* 0x0000000000607805 */ /* 0x000fe2000001ff00 */
[----:B------:R-:W0:Y:S01]  /*0280*/  LDC.64 R10, c[0x0][0x260] ;  /* 0x00009800ff0a7b82 */ /* 0x000e220000000a00 */
[----:B------:R-:W-:-:S02]  /*0290*/  LOP3.LUT R61, R2, R5, RZ, 0xfc, !PT ;  /* 0x00000005023d7212 */ /* 0x000fc400078efcff */
[----:B------:R-:W-:Y:S01]  /*02a0*/  CS2R R98, SRZ ;  /* 0x0000000000627805 */ /* 0x000fe2000001ff00 */
[----:B------:R1:W5:Y:S01]  /*02b0*/  @!P0 LDG.E.EL.128 R16, desc[UR6][R6.64] ;  /* 0x0000000606108981 */ /* 0x000362000c2e1d00 */
[----:B------:R-:W-:Y:S02]  /*02c0*/  LOP3.LUT R53, R2, 0x10, R5, 0xfe, !PT ;  /* 0x0000001002357812 */ /* 0x000fe400078efe05 */
[----:B------:R-:W-:Y:S02]  /*02d0*/  LOP3.LUT R55, R2, 0x20, R5, 0xfe, !PT ;  /* 0x0000002002377812 */ /* 0x000fe400078efe05 */
[----:B------:R-:W-:Y:S02]  /*02e0*/  LOP3.LUT R91, R2, 0x30, R5, 0xfe, !PT ;  /* 0x00000030025b7812 */ /* 0x000fe400078efe05 */
[----:B------:R-:W-:Y:S02]  /*02f0*/  CS2R R48, SRZ ;  /* 0x0000000000307805 */ /* 0x000fe4000001ff00 */
[----:B------:R-:W-:-:S02]  /*0300*/  LEA R60, R61, R90, 0x9 ;  /* 0x0000005a3d3c7211 */ /* 0x000fc400078e48ff */
[----:B------:R-:W-:Y:S02]  /*0310*/  CS2R R50, SRZ ;  /* 0x0000000000327805 */ /* 0x000fe4000001ff00 */
[-C--:B------:R-:W-:Y:S01]  /*0320*/  LEA R64, R53, R90.reuse, 0x9 ;  /* 0x0000005a35407211 */ /* 0x080fe200078e48ff */
[----:B-1----:R-:W-:Y:S01]  /*0330*/  IMAD.WIDE R6, R90, 0x4, R12 ;  /* 0x000000045a067825 */ /* 0x002fe200078e020c */
[-C--:B------:R-:W-:Y:S02]  /*0340*/  LEA R92, R55, R90.reuse, 0x9 ;  /* 0x0000005a375c7211 */ /* 0x080fe400078e48ff */
[----:B------:R-:W-:Y:S02]  /*0350*/  CS2R R14, SRZ ;  /* 0x00000000000e7805 */ /* 0x000fe4000001ff00 */
[----:B------:R-:W-:Y:S01]  /*0360*/  LEA R9, R91, R90, 0x9 ;  /* 0x0000005a5b097211 */ /* 0x000fe200078e48ff */
[----:B---3--:R-:W-:Y:S01]  /*0370*/  IMAD.WIDE R110, R60, 0x4, R104 ;  /* 0x000000043c6e7825 */ /* 0x008fe200078e0268 */
[----:B------:R1:W3:Y:S01]  /*0380*/  @!P0 LDG.E.EL.128 R84, desc[UR6][R6.64] ;  /* 0x0000000606548981 */ /* 0x0002e2000c2e1d00 */
[----:B------:R-:W-:-:S02]  /*0390*/  CS2R R72, SRZ ;  /* 0x0000000000487805 */ /* 0x000fc4000001ff00 */
[----:B------:R-:W-:Y:S01]  /*03a0*/  CS2R R74, SRZ ;  /* 0x00000000004a7805 */ /* 0x000fe2000001ff00 */
[--C-:B------:R-:W-:Y:S01]  /*03b0*/  IMAD.WIDE R108, R64, 0x4, R104.reuse ;  /* 0x00000004406c7825 */ /* 0x100fe200078e0268 */
[----:B------:R-:W5:Y:S01]  /*03c0*/  @!P0 LDG.E.EL.128 R28, desc[UR6][R110.64] ;  /* 0x000000066e1c8981 */ /* 0x000f62000c2e1d00 */
[----:B------:R-:W-:Y:S02]  /*03d0*/  CS2R R68, SRZ ;  /* 0x0000000000447805 */ /* 0x000fe4000001ff00 */
[----:B------:R-:W-:Y:S01]  /*03e0*/  CS2R R70, SRZ ;  /* 0x0000000000467805 */ /* 0x000fe2000001ff00 */
[----:B------:R-:W-:Y:S01]  /*03f0*/  IMAD.WIDE R106, R92, 0x4, R104 ;  /* 0x000000045c6a7825 */ /* 0x000fe200078e0268 */
[----:B------:R-:W3:Y:S01]  /*0400*/  @!P0 LDG.E.EL.128 R24, desc[UR6][R108.64] ;  /* 0x000000066c188981 */ /* 0x000ee2000c2e1d00 */
[----:B------:R-:W-:Y:S02]  /*0410*/  CS2R R80, SRZ ;  /* 0x0000000000507805 */ /* 0x000fe4000001ff00 */
[----:B------:R-:W-:Y:S01]  /*0420*/  CS2R R82, SRZ ;  /* 0x0000000000527805 */ /* 0x000fe2000001ff00 */
[----:B-1----:R-:W-:Y:S01]  /*0430*/  IMAD.WIDE R6, R90, 0x4, R34 ;  /* 0x000000045a067825 */ /* 0x002fe200078e0222 */
[----:B------:R-:W3:Y:S01]  /*0440*/  @!P0 LDG.E.EL.128 R20, desc[UR6][R106.64] ;  /* 0x000000066a148981 */ /* 0x000ee2000c2e1d00 */
[----:B------:R-:W1:Y:S02]  /*0450*/  LDC.64 R34, c[0x0][0x230] ;  /* 0x00008c00ff227b82 */ /* 0x000e640000000a00 */
[----:B------:R-:W-:-:S04]  /*0460*/  IMAD.WIDE R104, R9, 0x4, R104 ;  /* 0x0000000409687825 */ /* 0x000fc800078e0268 */
[----:B0-----:R-:W-:Y:S01]  /*0470*/  IMAD.WIDE R10, R90, 0x4, R10 ;  /* 0x000000045a0a7825 */ /* 0x001fe200078e020a */
[----:B------:R-:W3:Y:S01]  /*0480*/  @!P0 LDG.E.EL.128 R96, desc[UR6][R104.64] ;  /* 0x0000000668608981 */ /* 0x000ee2000c2e1d00 */
[----:B------:R-:W-:Y:S02]  /*0490*/  CS2R R12, SRZ ;  /* 0x00000000000c7805 */ /* 0x000fe4000001ff00 */
[----:B------:R-:W-:Y:S02]  /*04a0*/  CS2R R76, SRZ ;  /* 0x00000000004c7805 */ /* 0x000fe4000001ff00 */
[----:B------:R-:W-:Y:S01]  /*04b0*/  CS2R R78, SRZ ;  /* 0x00000000004e7805 */ /* 0x000fe2000001ff00 */
[----:B------:R0:W3:Y:S01]  /*04c0*/  @!P0 LDG.E.EL.128 R48, desc[UR6][R10.64] ;  /* 0x000000060a308981 */ /* 0x0000e2000c2e1d00 */
[----:B--2---:R-:W-:Y:S01]  /*04d0*/  IMAD.WIDE R116, R9, 0x4, R122 ;  /* 0x0000000409747825 */ /* 0x004fe200078e027a */
[----:B------:R-:W2:Y:S01]  /*04e0*/  LDC.64 R62, c[0x0][0x248] ;  /* 0x00009200ff3e7b82 */ /* 0x000ea20000000a00 */
[----:B------:R-:W-:-:S02]  /*04f0*/  CS2R R44, SRZ ;  /* 0x00000000002c7805 */ /* 0x000fc4000001ff00 */
[----:B------:R-:W-:Y:S01]  /*0500*/  CS2R R46, SRZ ;  /* 0x00000000002e7805 */ /* 0x000fe2000001ff00 */
[--C-:B------:R-:W-:Y:S01]  /*0510*/  IMAD.WIDE R118, R92, 0x4, R122.reuse ;  /* 0x000000045c767825 */ /* 0x100fe200078e027a */
[----:B------:R1:W3:Y:S03]  /*0520*/  @!P0 LDG.E.EL.128 R12, desc[UR6][R6.64] ;  /* 0x00000006060c8981 */ /* 0x0002e6000c2e1d00 */
[--C-:B------:R-:W-:Y:S01]  /*0530*/  IMAD.WIDE R120, R64, 0x4, R122.reuse ;  /* 0x0000000440787825 */ /* 0x100fe200078e027a */
[----:B0-----:R-:W0:Y:S01]  /*0540*/  LDC.64 R10, c[0x0][0x240] ;  /* 0x00009000ff0a7b82 */ /* 0x001e220000000a00 */
[----:B------:R-:W-:Y:S02]  /*0550*/  CS2R R40, SRZ ;  /* 0x0000000000287805 */ /* 0x000fe4000001ff00 */
[----:B------:R-:W-:Y:S01]  /*0560*/  CS2R R42, SRZ ;  /* 0x00000000002a7805 */ /* 0x000fe2000001ff00 */
[----:B------:R-:W-:Y:S01]  /*0570*/  IMAD.WIDE R122, R60, 0x4, R122 ;  /* 0x000000043c7a7825 */ /* 0x000fe200078e027a */
[----:B------:R-:W3:Y:S03]  /*0580*/  @!P0 LDG.E.EL.128 R76, desc[UR6][R116.64] ;  /* 0x00000006744c8981 */ /* 0x000ee6000c2e1d00 */
[C---:B----4-:R-:W-:Y:S01]  /*0590*/  IMAD.WIDE R32, R90.reuse, 0x4, R32 ;  /* 0x000000045a207825 */ /* 0x050fe200078e0220 */
[----:B------:R-:W4:Y:S03]  /*05a0*/  @!P0 LDG.E.EL.128 R80, desc[UR6][R118.64] ;  /* 0x0000000676508981 */ /* 0x000f26000c2e1d00 */
[----:B-1----:R-:W-:Y:S01]  /*05b0*/  IMAD.WIDE R6, R90, 0x4, R34 ;  /* 0x000000045a067825 */ /* 0x002fe200078e0222 */
[----:B------:R-:W3:Y:S04]  /*05c0*/  @!P0 LDG.E.EL.128 R68, desc[UR6][R120.64] ;  /* 0x0000000678448981 */ /* 0x000ee8000c2e1d00 */
[----:B------:R-:W3:Y:S04]  /*05d0*/  @!P0 LDG.E.EL.128 R72, desc[UR6][R122.64] ;  /* 0x000000067a488981 */ /* 0x000ee8000c2e1d00 */
[----:B------:R1:W3:Y:S04]  /*05e0*/  @!P0 LDG.E.EL.128 R44, desc[UR6][R32.64] ;  /* 0x00000006202c8981 */ /* 0x0002e8000c2e1d00 */
[----:B------:R0:W3:Y:S01]  /*05f0*/  @!P0 LDG.E.EL.128 R40, desc[UR6][R6.64] ;  /* 0x0000000606288981 */ /* 0x0000e2000c2e1d00 */
[----:B------:R-:W-:-:S02]  /*0600*/  CS2R R34, SRZ ;  /* 0x0000000000227805 */ /* 0x000fc4000001ff00 */
[----:B------:R-:W-:Y:S02]  /*0610*/  CS2R R36, SRZ ;  /* 0x0000000000247805 */ /* 0x000fe4000001ff00 */
[----:B------:R-:W-:Y:S02]  /*0620*/  CS2R R38, SRZ ;  /* 0x0000000000267805 */ /* 0x000fe4000001ff00 */
[----:B-1----:R-:W-:Y:S01]  /*0630*/  CS2R R32, SRZ ;  /* 0x0000000000207805 */ /* 0x002fe2000001ff00 */
[----:B0-----:R-:W-:-:S04]  /*0640*/  IMAD.WIDE R6, R90, 0x4, R10 ;  /* 0x000000045a067825 */ /* 0x001fc800078e020a */
[----:B--2---:R-:W-:Y:S01]  /*0650*/  IMAD.WIDE R10, R90, 0x4, R62 ;  /* 0x000000045a0a7825 */ /* 0x004fe200078e023e */
[----:B------:R0:W2:Y:S04]  /*0660*/  @!P0 LDG.E.EL.128 R32, desc[UR6][R6.64] ;  /* 0x0000000606208981 */ /* 0x0000a8000c2e1d00 */
[----:B------:R1:W2:Y:S01]  /*0670*/  @!P0 LDG.E.EL.128 R36, desc[UR6][R10.64] ;  /* 0x000000060a248981 */ /* 0x0002a2000c2e1d00 */
[----:B------:R-:W-:Y:S01]  /*0680*/  HFMA2.MMA R4, -RZ, RZ, 1.625, 0 ;  /* 0x3e800000ff047435 */ /* 0x000fe200000001ff */
[----:B------:R-:W-:Y:S01]  /*0690*/  FADD R56, R56, 9.9999997473787516356e-06 ;  /* 0x3727c5ac38387421 */ /* 0x000fe20000000000 */
[----:B------:R-:W-:-:S05]  /*06a0*/  FADD R57, R57, 9.9999997473787516356e-06 ;  /* 0x3727c5ac39397421 */ /* 0x000fca0000000000 */
[----:B------:R-:W0:Y:S01]  /*06b0*/  MUFU.SQRT R56, R56 ;  /* 0x0000003800387308 */ /* 0x000e220000002000 */
[----:B------:R-:W-:Y:S01]  /*06c0*/  FADD R100, R100, 9.9999997473787516356e-06 ;  /* 0x3727c5ac64647421 */ /* 0x000fe20000000000 */
[----:B------:R-:W-:-:S06]  /*06d0*/  FADD R59, R59, 9.9999997473787516356e-06 ;  /* 0x3727c5ac3b3b7421 */ /* 0x000fcc0000000000 */
[----:B------:R-:W1:Y:S01]  /*06e0*/  MUFU.SQRT R57, R57 ;  /* 0x0000003900397308 */ /* 0x000e620000002000 */
[----:B------:R-:W-:Y:S01]  /*06f0*/  FADD R101, R101, 9.9999997473787516356e-06 ;  /* 0x3727c5ac65657421 */ /* 0x000fe20000000000 */
[----:B0-----:R-:W-:-:S06]  /*0700*/  FSETP.GT.AND P1, PT, R56, 8.50705917302346158658e+37, PT ;  /* 0x7e8000003800780b */ /* 0x001fcc0003f24000 */
[----:B------:R-:W0:Y:S01]  /*0710*/  MUFU.SQRT R100, R100 ;  /* 0x0000006400647308 */ /* 0x000e220000002000 */
[----:B------:R-:W-:-:S07]  /*0720*/  FADD R103, R103, 9.9999997473787516356e-06 ;  /* 0x3727c5ac67677421 */ /* 0x000fce0000000000 */
[----:B------:R-:W0:Y:S01]  /*0730*/  MUFU.SQRT R59, R59 ;  /* 0x0000003b003b7308 */ /* 0x000e220000002000 */
[----:B-1----:R-:W-:Y:S01]  /*0740*/  FSETP.GT.AND P3, PT, R57, 8.50705917302346158658e+37, PT ;  /* 0x7e8000003900780b */ /* 0x002fe20003f64000 */
[----:B------:R-:W-:-:S06]  /*0750*/  FADD R102, R102, 9.9999997473787516356e-06 ;  /* 0x3727c5ac66667421 */ /* 0x000fcc0000000000 */
[----:B------:R-:W1:Y:S01]  /*0760*/  MUFU.SQRT R101, R101 ;  /* 0x0000006500657308 */ /* 0x000e620000002000 */
[C---:B------:R-:W-:Y:S01]  /*0770*/  FSETP.GEU.AND P2, PT, R56.reuse, 1.175494350822287508e-38, PT ;  /* 0x008000003800780b */ /* 0x040fe20003f4e000 */
[----:B------:R-:W-:Y:S01]  /*0780*/  @P1 FMUL R56, R56, 0.25 ;  /* 0x3e80000038381820 */ /* 0x000fe20000400000 */
[----:B------:R-:W-:Y:S02]  /*0790*/  FSEL R7, R4, 1, P1 ;  /* 0x3f80000004077808 */ /* 0x000fe40000800000 */
[----:B0-----:R-:W-:-:S03]  /*07a0*/  FSETP.GT.AND P1, PT, R100, 8.50705917302346158658e+37, PT ;  /* 0x7e8000006400780b */ /* 0x001fc60003f24000 */
[----:B------:R-:W0:Y:S01]  /*07b0*/  MUFU.SQRT R103, R103 ;  /* 0x0000006700677308 */ /* 0x000e220000002000 */
[C---:B------:R-:W-:Y:S01]  /*07c0*/  FSETP.GEU.AND P5, PT, R57.reuse, 1.175494350822287508e-38, PT ;  /* 0x008000003900780b */ /* 0x040fe20003fae000 */
[----:B------:R-:W-:Y:S01]  /*07d0*/  @P3 FMUL R57, R57, 0.25 ;  /* 0x3e80000039393820 */ /* 0x000fe20000400000 */
[----:B------:R-:W-:Y:S02]  /*07e0*/  FSETP.GT.AND P6, PT, R59, 8.50705917302346158658e+37, PT ;  /* 0x7e8000003b00780b */ /* 0x000fe40003fc4000 */
[----:B------:R-:W-:-:S03]  /*07f0*/  FSEL R6, R4, 1, P3 ;  /* 0x3f80000004067808 */ /* 0x000fc60001800000 */
[----:B------:R-:W5:Y:S01]  /*0800*/  MUFU.SQRT R102, R102 ;  /* 0x0000006600667308 */ /* 0x000f620000002000 */
[----:B-1----:R-:W-:Y:S02]  /*0810*/  FSETP.GT.AND P3, PT, R101, 8.50705917302346158658e+37, PT ;  /* 0x7e8000006500780b */ /* 0x002fe40003f64000 */
[----:B------:R-:W-:Y:S01]  /*0820*/  FSETP.GEU.AND P4, PT, R59, 1.175494350822287508e-38, PT ;  /* 0x008000003b00780b */ /* 0x000fe20003f8e000 */
[----:B------:R-:W-:Y:S01]  /*0830*/  @!P2 FMUL R56, R56, 16777216 ;  /* 0x4b8000003838a820 */ /* 0x000fe20000400000 */
[----:B------:R-:W-:Y:S01]  /*0840*/  @!P2 FMUL R7, R7, 16777216 ;  /* 0x4b8000000707a820 */ /* 0x000fe20000400000 */
[C---:B------:R-:W-:Y:S01]  /*0850*/  FSETP.GEU.AND P2, PT, R100.reuse, 1.175494350822287508e-38, PT ;  /* 0x008000006400780b */ /* 0x040fe20003f4e000 */
[----:B------:R-:W-:Y:S01]  /*0860*/  @P1 FMUL R100, R100, 0.25 ;  /* 0x3e80000064641820 */ /* 0x000fe20000400000 */
[C---:B------:R-:W-:Y:S01]  /*0870*/  FSEL R63, R4.reuse, 1, P1 ;  /* 0x3f800000043f7808 */ /* 0x040fe20000800000 */
[----:B------:R-:W-:Y:S01]  /*0880*/  @!P5 FMUL R57, R57, 16777216 ;  /* 0x4b8000003939d820 */ /* 0x000fe20000400000 */
[----:B------:R-:W-:Y:S01]  /*0890*/  FSEL R11, R4, 1, P6 ;  /* 0x3f800000040b7808 */ /* 0x000fe20003000000 */
[----:B------:R-:W-:Y:S01]  /*08a0*/  @P6 FMUL R59, R59, 0.25 ;  /* 0x3e8000003b3b6820 */ /* 0x000fe20000400000 */
[----:B0-----:R-:W-:Y:S01]  /*08b0*/  FSETP.GT.AND P1, PT, R103, 8.50705917302346158658e+37, PT ;  /* 0x7e8000006700780b */ /* 0x001fe20003f24000 */
[----:B------:R-:W-:Y:S01]  /*08c0*/  @!P5 FMUL R6, R6, 16777216 ;  /* 0x4b8000000606d820 */ /* 0x000fe20000400000 */
[C---:B------:R-:W-:Y:S01]  /*08d0*/  FSETP.GEU.AND P6, PT, R101.reuse, 1.175494350822287508e-38, PT ;  /* 0x008000006500780b */ /* 0x040fe20003fce000 */
[----:B------:R-:W-:Y:S01]  /*08e0*/  @P3 FMUL R101, R101, 0.25 ;  /* 0x3e80000065653820 */ /* 0x000fe20000400000 */
[----:B-----5:R-:W-:-:S02]  /*08f0*/  FSETP.GT.AND P5, PT, R102, 8.50705917302346158658e+37, PT ;  /* 0x7e8000006600780b */ /* 0x020fc40003fa4000 */
[----:B------:R-:W-:Y:S01]  /*0900*/  FSEL R10, R4, 1, P3 ;  /* 0x3f800000040a7808 */ /* 0x000fe20001800000 */
[----:B------:R-:W-:Y:S01]  /*0910*/  @!P4 FMUL R59, R59, 16777216 ;  /* 0x4b8000003b3bc820 */ /* 0x000fe20000400000 */
[----:B------:R-:W-:Y:S01]  /*0920*/  FSETP.GEU.AND P3, PT, R103, 1.175494350822287508e-38, PT ;  /* 0x008000006700780b */ /* 0x000fe20003f6e000 */
[----:B------:R-:W-:Y:S01]  /*0930*/  @!P4 FMUL R11, R11, 16777216 ;  /* 0x4b8000000b0bc820 */ /* 0x000fe20000400000 */
[C---:B------:R-:W-:Y:S01]  /*0940*/  FSETP.GEU.AND P4, PT, R102.reuse, 1.175494350822287508e-38, PT ;  /* 0x008000006600780b */ /* 0x040fe20003f8e000 */
[----:B------:R-:W0:Y:S02]  /*0950*/  MUFU.RCP R56, R56 ;  /* 0x0000003800387308 */ /* 0x000e240000001000 */
[----:B------:R-:W-:Y:S02]  /*0960*/  @P1 FMUL R103, R103, 0.25 ;  /* 0x3e80000067671820 */ /* 0x000fe40000400000 */
[----:B------:R-:W-:Y:S02]  /*0970*/  @!P6 FMUL R101, R101, 16777216 ;  /* 0x4b8000006565e820 */ /* 0x000fe40000400000 */
[----:B------:R-:W-:Y:S01]  /*0980*/  @P5 FMUL R102, R102, 0.25 ;  /* 0x3e80000066665820 */ /* 0x000fe20000400000 */
[----:B------:R-:W-:-:S03]  /*0990*/  @!P2 FMUL R100, R100, 16777216 ;  /* 0x4b8000006464a820 */ /* 0x000fc60000400000 */
[----:B------:R-:W-:Y:S01]  /*09a0*/  @!P3 FMUL R103, R103, 16777216 ;  /* 0x4b8000006767b820 */ /* 0x000fe20000400000 */
[----:B------:R-:W1:Y:S01]  /*09b0*/  MUFU.RCP R57, R57 ;  /* 0x0000003900397308 */ /* 0x000e620000001000 */
[----:B------:R-:W-:-:S07]  /*09c0*/  @!P4 FMUL R102, R102, 16777216 ;  /* 0x4b8000006666c820 */ /* 0x000fce0000400000 */
[----:B------:R-:W5:Y:S08]  /*09d0*/  MUFU.RCP R54, R59 ;  /* 0x0000003b00367308 */ /* 0x000f700000001000 */
[----:B------:R-:W0:Y:S08]  /*09e0*/  MUFU.RCP R8, R100 ;  /* 0x0000006400087308 */ /* 0x000e300000001000 */
[----:B------:R-:W1:Y:S01]  /*09f0*/  MUFU.RCP R101, R101 ;  /* 0x0000006500657308 */ /* 0x000e620000001000 */
[----:B------:R-:W-:-:S07]  /*0a00*/  FSEL R62, R4, 1, P1 ;  /* 0x3f800000043e7808 */ /* 0x000fce0000800000 */
[----:B------:R-:W1:Y:S01]  /*0a10*/  MUFU.RCP R103, R103 ;  /* 0x0000006700677308 */ /* 0x000e620000001000 */
[----:B0-----:R-:W-:Y:S01]  /*0a20*/  FMUL R56, R56, R7 ;  /* 0x0000000738387220 */ /* 0x001fe20000400000 */
[----:B------:R-:W-:-:S06]  /*0a30*/  FSEL R7, R4, 1, P5 ;  /* 0x3f80000004077808 */ /* 0x000fcc0002800000 */
[----:B------:R-:W0:Y:S01]  /*0a40*/  MUFU.RCP R102, R102 ;  /* 0x0000006600667308 */ /* 0x000e220000001000 */
[----:B------:R-:W-:Y:S01]  /*0a50*/  @!P2 FMUL R63, R63, 16777216 ;  /* 0x4b8000003f3fa820 */ /* 0x000fe20000400000 */
[----:B------:R-:W-:Y:S01]  /*0a60*/  @!P6 FMUL R10, R10, 16777216 ;  /* 0x4b8000000a0ae820 */ /* 0x000fe20000400000 */
[C---:B------:R-:W-:Y:S01]  /*0a70*/  FADD R31, R19.reuse, R31 ;  /* 0x0000001f131f7221 */ /* 0x040fe20000000000 */
[C---:B---3--:R-:W-:Y:S01]  /*0a80*/  FADD R27, R19.reuse, R27 ;  /* 0x0000001b131b7221 */ /* 0x048fe20000000000 */
[----:B------:R-:W-:Y:S01]  /*0a90*/  FADD R23, R19, R23 ;  /* 0x0000001713177221 */ /* 0x000fe20000000000 */
[C---:B------:R-:W-:Y:S01]  /*0aa0*/  FADD R29, R17.reuse, R29 ;  /* 0x0000001d111d7221 */ /* 0x040fe20000000000 */
[C---:B------:R-:W-:Y:S01]  /*0ab0*/  FADD R25, R17.reuse, R25 ;  /* 0x0000001911197221 */ /* 0x040fe20000000000 */
[----:B------:R-:W-:Y:S01]  /*0ac0*/  FADD R21, R17, R21 ;  /* 0x0000001511157221 */ /* 0x000fe20000000000 */
[C---:B------:R-:W-:Y:S01]  /*0ad0*/  FADD R28, R16.reuse, R28 ;  /* 0x0000001c101c7221 */ /* 0x040fe20000000000 */
[C---:B------:R-:W-:Y:S01]  /*0ae0*/  FADD R24, R16.reuse, R24 ;  /* 0x0000001810187221 */ /* 0x040fe20000000000 */
[C---:B------:R-:W-:Y:S01]  /*0af0*/  FADD R20, R16.reuse, R20 ;  /* 0x0000001410147221 */ /* 0x040fe20000000000 */
[----:B------:R-:W-:Y:S01]  /*0b00*/  FADD R19, R19, R99 ;  /* 0x0000006313137221 */ /* 0x000fe20000000000 */
[----:B------:R-:W-:Y:S01]  /*0b10*/  FADD R17, R17, R97 ;  /* 0x0000006111117221 */ /* 0x000fe20000000000 */
[----:B------:R-:W-:Y:S01]  /*0b20*/  FADD R16, R16, R96 ;  /* 0x0000006010107221 */ /* 0x000fe20000000000 */
[----:B------:R-:W-:Y:S01]  /*0b30*/  @!P3 FMUL R62, R62, 16777216 ;  /* 0x4b8000003e3eb820 */ /* 0x000fe20000400000 */
[C---:B------:R-:W-:Y:S01]  /*0b40*/  FADD R30, R18.reuse, R30 ;  /* 0x0000001e121e7221 */ /* 0x040fe20000000000 */
[C---:B------:R-:W-:Y:S01]  /*0b50*/  FADD R26, R18.reuse, R26 ;  /* 0x0000001a121a7221 */ /* 0x040fe20000000000 */
[C---:B------:R-:W-:Y:S01]  /*0b60*/  FADD R22, R18.reuse, R22 ;  /* 0x0000001612167221 */ /* 0x040fe20000000000 */
[----:B-1----:R-:W-:Y:S01]  /*0b70*/  FMUL R57, R57, R6 ;  /* 0x0000000639397220 */ /* 0x002fe20000400000 */
[----:B------:R-:W-:Y:S01]  /*0b80*/  FADD R18, R18, R98 ;  /* 0x0000006212127221 */ /* 0x000fe20000000000 */
[----:B-----5:R-:W-:Y:S01]  /*0b90*/  FMUL R54, R54, R11 ;  /* 0x0000000b36367220 */ /* 0x020fe20000400000 */
[----:B------:R-:W-:Y:S01]  /*0ba0*/  @!P4 FMUL R7, R7, 16777216 ;  /* 0x4b8000000707c820 */ /* 0x000fe20000400000 */
[----:B------:R-:W-:Y:S01]  /*0bb0*/  FMUL R8, R8, R63 ;  /* 0x0000003f08087220 */ /* 0x000fe20000400000 */
[----:B------:R-:W-:Y:S01]  /*0bc0*/  FMUL R6, R101, R10 ;  /* 0x0000000a65067220 */ /* 0x000fe20000400000 */
[--C-:B------:R-:W-:Y:S01]  /*0bd0*/  FADD R93, R25, -R85.reuse ;  /* 0x80000055195d7221 */ /* 0x100fe20000000000 */
[--C-:B------:R-:W-:Y:S01]  /*0be0*/  FADD R67, R21, -R85.reuse ;  /* 0x8000005515437221 */ /* 0x100fe20000000000 */
[--C-:B------:R-:W-:Y:S01]  /*0bf0*/  FADD R59, R17, -R85.reuse ;  /* 0x80000055113b7221 */ /* 0x100fe20000000000 */
[----:B------:R-:W-:Y:S01]  /*0c00*/  FADD R97, R29, -R85 ;  /* 0x800000551d617221 */ /* 0x000fe20000000000 */
[--C-:B------:R-:W-:Y:S01]  /*0c10*/  FADD R63, R16, -R84.reuse ;  /* 0x80000054103f7221 */ /* 0x100fe20000000000 */
[--C-:B------:R-:W-:Y:S01]  /*0c20*/  FADD R65, R23, -R87.reuse ;  /* 0x8000005717417221 */ /* 0x100fe20000000000 */
[--C-:B------:R-:W-:Y:S01]  /*0c30*/  FADD R11, R19, -R87.reuse ;  /* 0x80000057130b7221 */ /* 0x100fe20000000000 */
[--C-:B------:R-:W-:Y:S01]  /*0c40*/  FADD R89, R27, -R87.reuse ;  /* 0x800000571b597221 */ /* 0x100fe20000000000 */
[----:B------:R-:W-:Y:S01]  /*0c50*/  FMUL R10, R103, R62 ;  /* 0x0000003e670a7220 */ /* 0x000fe20000400000 */
[--C-:B------:R-:W-:Y:S01]  /*0c60*/  FADD R85, R20, -R84.reuse ;  /* 0x8000005414557221 */ /* 0x100fe20000000000 */
[--C-:B------:R-:W-:Y:S01]  /*0c70*/  FADD R95, R24, -R84.reuse ;  /* 0x80000054185f7221 */ /* 0x100fe20000000000 */
[----:B------:R-:W-:Y:S01]  /*0c80*/  FADD R99, R28, -R84 ;  /* 0x800000541c637221 */ /* 0x000fe20000000000 */
[----:B------:R-:W-:Y:S01]  /*0c90*/  FADD R87, R31, -R87 ;  /* 0x800000571f577221 */ /* 0x000fe20000000000 */
[--C-:B------:R-:W-:Y:S01]  /*0ca0*/  FADD R88, R22, -R86.reuse ;  /* 0x8000005616587221 */ /* 0x100fe20000000000 */
[--C-:B------:R-:W-:Y:S01]  /*0cb0*/  FADD R66, R18, -R86.reuse ;  /* 0x8000005612427221 */ /* 0x100fe20000000000 */
[--C-:B------:R-:W-:Y:S01]  /*0cc0*/  FADD R84, R26, -R86.reuse ;  /* 0x800000561a547221 */ /* 0x100fe20000000000 */
[----:B0-----:R-:W-:Y:S01]  /*0cd0*/  FMUL R7, R102, R7 ;  /* 0x0000000766077220 */ /* 0x001fe20000400000 */
[----:B------:R-:W-:Y:S01]  /*0ce0*/  FADD R86, R30, -R86 ;  /* 0x800000561e567221 */ /* 0x000fe20000000000 */
[----:B------:R-:W-:Y:S01]  /*0cf0*/  FMUL R98, R93, R6 ;  /* 0x000000065d627220 */ /* 0x000fe20000400000 */
[----:B------:R-:W-:Y:S01]  /*0d00*/  FMUL R93, R63, R8 ;  /* 0x000000083f5d7220 */ /* 0x000fe20000400000 */
[-C--:B------:R-:W-:Y:S01]  /*0d10*/  FMUL R62, R67, R6.reuse ;  /* 0x00000006433e7220 */ /* 0x080fe20000400000 */
[-C--:B------:R-:W-:Y:S01]  /*0d20*/  FMUL R94, R97, R6.reuse ;  /* 0x00000006615e7220 */ /* 0x080fe20000400000 */
[----:B------:R-:W-:Y:S01]  /*0d30*/  FMUL R112, R59, R6 ;  /* 0x000000063b707220 */ /* 0x000fe20000400000 */
[----:B------:R-:W-:Y:S01]  /*0d40*/  FMUL R99, R99, R8 ;  /* 0x0000000863637220 */ /* 0x000fe20000400000 */
[-C--:B------:R-:W-:Y:S01]  /*0d50*/  FMUL R102, R65, R10.reuse ;  /* 0x0000000a41667220 */ /* 0x080fe20000400000 */
[-C--:B------:R-:W-:Y:S01]  /*0d60*/  FMUL R96, R87, R10.reuse ;  /* 0x0000000a57607220 */ /* 0x080fe20000400000 */
[-C--:B------:R-:W-:Y:S01]  /*0d70*/  FMUL R100, R89, R10.reuse ;  /* 0x0000000a59647220 */ /* 0x080fe20000400000 */
[----:B------:R-:W-:Y:S01]  /*0d80*/  FMUL R114, R11, R10 ;  /* 0x0000000a0b727220 */ /* 0x000fe20000400000 */
[-C--:B------:R-:W-:Y:S01]  /*0d90*/  FMUL R67, R85, R8.reuse ;  /* 0x0000000855437220 */ /* 0x080fe20000400000 */
[C---:B------:R-:W-:Y:S01]  /*0da0*/  FADD R76, R12.reuse, R76 ;  /* 0x0000004c0c4c7221 */ /* 0x040fe20000000000 */
[C---:B----4-:R-:W-:Y:S01]  /*0db0*/  FADD R80, R12.reuse, R80 ;  /* 0x000000500c507221 */ /* 0x050fe20000000000 */
[C---:B------:R-:W-:Y:S01]  /*0dc0*/  FADD R68, R12.reuse, R68 ;  /* 0x000000440c447221 */ /* 0x040fe20000000000 */
[----:B------:R-:W-:Y:S01]  /*0dd0*/  FADD R72, R12, R72 ;  /* 0x000000480c487221 */ /* 0x000fe20000000000 */
[----:B------:R-:W-:Y:S01]  /*0de0*/  FMUL R85, R95, R8 ;  /* 0x000000085f557220 */ /* 0x000fe20000400000 */
[-C--:B------:R-:W-:Y:S01]  /*0df0*/  FMUL R59, R86, R7.reuse ;  /* 0x00000007563b7220 */ /* 0x080fe20000400000 */
[C---:B------:R-:W-:Y:S01]  /*0e00*/  FADD R77, R13.reuse, R77 ;  /* 0x0000004d0d4d7221 */ /* 0x040fe20000000000 */
[C---:B------:R-:W-:Y:S01]  /*0e10*/  FADD R81, R13.reuse, R81 ;  /* 0x000000510d517221 */ /* 0x040fe20000000000 */
[C---:B------:R-:W-:Y:S01]  /*0e20*/  FADD R69, R13.reuse, R69 ;  /* 0x000000450d457221 */ /* 0x040fe20000000000 */
[----:B------:R-:W-:Y:S01]  /*0e30*/  FADD R73, R13, R73 ;  /* 0x000000490d497221 */ /* 0x000fe20000000000 */
[-C--:B------:R-:W-:Y:S01]  /*0e40*/  FMUL R63, R88, R7.reuse ;  /* 0x00000007583f7220 */ /* 0x080fe20000400000 */
[-C--:B------:R-:W-:Y:S01]  /*0e50*/  FMUL R95, R84, R7.reuse ;  /* 0x00000007545f7220 */ /* 0x080fe20000400000 */
[----:B------:R-:W-:Y:S01]  /*0e60*/  FMUL R97, R66, R7 ;  /* 0x0000000742617220 */ /* 0x000fe20000400000 */
[-CC-:B------:R-:W-:Y:S01]  /*0e70*/  FFMA R86, R93, R48.reuse, R44.reuse ;  /* 0x000000305d567223 */ /* 0x180fe2000000002c */
[----:B------:R-:W0:Y:S01]  /*0e80*/  LDC.64 R12, c[0x0][0x270] ;  /* 0x00009c00ff0c7b82 */ /* 0x000e220000000a00 */
[-CC-:B------:R-:W-:Y:S01]  /*0e90*/  FFMA R6, R94, R49.reuse, R45.reuse ;  /* 0x000000315e067223 */ /* 0x180fe2000000002d */
[-CC-:B------:R-:W-:Y:S01]  /*0ea0*/  FFMA R7, R98, R49.reuse, R45.reuse ;  /* 0x0000003162077223 */ /* 0x180fe2000000002d */
[-CC-:B------:R-:W-:Y:S01]  /*0eb0*/  FFMA R8, R62, R49.reuse, R45.reuse ;  /* 0x000000313e087223 */ /* 0x180fe2000000002d */
[----:B------:R-:W-:Y:S01]  /*0ec0*/  FFMA R10, R112, R49, R45 ;  /* 0x00000031700a7223 */ /* 0x000fe2000000002d */
[----:B------:R-:W-:Y:S01]  /*0ed0*/  FFMA R84, R99, R48, R44 ;  /* 0x0000003063547223 */ /* 0x000fe2000000002c */
[-CC-:B------:R-:W-:Y:S01]  /*0ee0*/  FFMA R87, R102, R51.reuse, R47.reuse ;  /* 0x0000003366577223 */ /* 0x180fe2000000002f */
[-CC-:B------:R-:W-:Y:S01]  /*0ef0*/  FFMA R88, R96, R51.reuse, R47.reuse ;  /* 0x0000003360587223 */ /* 0x180fe2000000002f */
[-CC-:B------:R-:W-:Y:S01]  /*0f00*/  FFMA R89, R100, R51.reuse, R47.reuse ;  /* 0x0000003364597223 */ /* 0x180fe2000000002f */
[----:B------:R-:W-:Y:S01]  /*0f10*/  FFMA R93, R114, R51, R47 ;  /* 0x00000033725d7223 */ /* 0x000fe2000000002f */
[--C-:B------:R-:W-:Y:S01]  /*0f20*/  FADD R99, R76, -R40.reuse ;  /* 0x800000284c637221 */ /* 0x100fe20000000000 */
[--C-:B------:R-:W-:Y:S01]  /*0f30*/  FADD R45, R80, -R40.reuse ;  /* 0x80000028502d7221 */ /* 0x100fe20000000000 */
[--C-:B------:R-:W-:Y:S01]  /*0f40*/  FADD R47, R68, -R40.reuse ;  /* 0x80000028442f7221 */ /* 0x100fe20000000000 */
[----:B------:R-:W-:Y:S01]  /*0f50*/  FADD R101, R72, -R40 ;  /* 0x8000002848657221 */ /* 0x000fe20000000000 */
[----:B------:R-:W-:-:S04]  /*0f60*/  SHF.R.S32.HI R40, RZ, 0x19, R52 ;  /* 0x00000019ff287819 */ /* 0x000fc80000011434 */
[----:B------:R-:W-:Y:S01]  /*0f70*/  SGXT R40, R40, 0x1 ;  /* 0x000000012828781a */ /* 0x000fe20000000200 */
[C---:B------:R-:W-:Y:S01]  /*0f80*/  FADD R71, R15.reuse, R71 ;  /* 0x000000470f477221 */ /* 0x040fe20000000000 */
[C---:B------:R-:W-:Y:S01]  /*0f90*/  FADD R83, R15.reuse, R83 ;  /* 0x000000530f537221 */ /* 0x040fe20000000000 */
[----:B------:R-:W-:Y:S01]  /*0fa0*/  FADD R79, R15, R79 ;  /* 0x0000004f0f4f7221 */ /* 0x000fe20000000000 */
[----:B------:R-:W-:Y:S01]  /*0fb0*/  LEA.HI R61, R40, R61, RZ, 0xc ;  /* 0x0000003d283d7211 */ /* 0x000fe200078f60ff */
[-CC-:B------:R-:W-:Y:S01]  /*0fc0*/  FFMA R11, R67, R48.reuse, R44.reuse ;  /* 0x00000030430b7223 */ /* 0x180fe2000000002c */
[----:B------:R-:W-:Y:S01]  /*0fd0*/  FFMA R85, R85, R48, R44 ;  /* 0x0000003055557223 */ /* 0x000fe2000000002c */
[-CC-:B------:R-:W-:Y:S01]  /*0fe0*/  FFMA R94, R63, R50.reuse, R46.reuse ;  /* 0x000000323f5e7223 */ /* 0x180fe2000000002e */
[-CC-:B------:R-:W-:Y:S01]  /*0ff0*/  FFMA R96, R59, R50.reuse, R46.reuse ;  /* 0x000000323b607223 */ /* 0x180fe2000000002e */
[-CC-:B------:R-:W-:Y:S01]  /*1000*/  FFMA R95, R95, R50.reuse, R46.reuse ;  /* 0x000000325f5f7223 */ /* 0x180fe2000000002e */
[----:B------:R-:W-:Y:S01]  /*1010*/  FFMA R97, R97, R50, R46 ;  /* 0x0000003261617223 */ /* 0x000fe2000000002e */
[----:B------:R-:W-:Y:S01]  /*1020*/  FADD R75, R15, R75 ;  /* 0x0000004b0f4b7221 */ /* 0x000fe20000000000 */
[--C-:B------:R-:W-:Y:S01]  /*1030*/  FADD R46, R77, -R41.reuse ;  /* 0x800000294d2e7221 */ /* 0x100fe20000000000 */
[--C-:B------:R-:W-:Y:S01]  /*1040*/  FADD R48, R81, -R41.reuse ;  /* 0x8000002951307221 */ /* 0x100fe20000000000 */
[--C-:B------:R-:W-:Y:S01]  /*1050*/  FADD R98, R69, -R41.reuse ;  /* 0x8000002945627221 */ /* 0x100fe20000000000 */
[----:B------:R-:W-:Y:S01]  /*1060*/  FADD R44, R73, -R41 ;  /* 0x80000029492c7221 */ /* 0x000fe20000000000 */
[--C-:B------:R-:W-:Y:S01]  /*1070*/  FADD R41, R83, -R43.reuse ;  /* 0x8000002b53297221 */ /* 0x100fe20000000000 */
[--C-:B------:R-:W-:Y:S01]  /*1080*/  FADD R49, R71, -R43.reuse ;  /* 0x8000002b47317221 */ /* 0x100fe20000000000 */
[----:B------:R-:W-:Y:S01]  /*1090*/  FADD R15, R79, -R43 ;  /* 0x8000002b4f0f7221 */ /* 0x000fe20000000000 */
[----:B------:R-:W-:Y:S01]  /*10a0*/  SHF.R.S32.HI R61, RZ, 0xc, R61 ;  /* 0x0000000cff3d7819 */ /* 0x000fe2000001143d */
[----:B------:R-:W-:Y:S01]  /*10b0*/  FADD R43, R75, -R43 ;  /* 0x8000002b4b2b7221 */ /* 0x000fe20000000000 */
[C---:B------:R-:W-:Y:S01]  /*10c0*/  FMUL R46, R57.reuse, R46 ;  /* 0x0000002e392e7220 */ /* 0x040fe20000400000 */
[C---:B------:R-:W-:Y:S01]  /*10d0*/  FMUL R48, R57.reuse, R48 ;  /* 0x0000003039307220 */ /* 0x040fe20000400000 */
[C---:B------:R-:W-:Y:S01]  /*10e0*/  FMUL R98, R57.reuse, R98 ;  /* 0x0000006239627220 */ /* 0x040fe20000400000 */
[----:B------:R-:W-:Y:S01]  /*10f0*/  FMUL R44, R57, R44 ;  /* 0x0000002c392c7220 */ /* 0x000fe20000400000 */
[C---:B------:R-:W-:Y:S01]  /*1100*/  FMUL R45, R56.reuse, R45 ;  /* 0x0000002d382d7220 */ /* 0x040fe20000400000 */
[----:B------:R-:W-:Y:S01]  /*1110*/  FMUL R47, R56, R47 ;  /* 0x0000002f382f7220 */ /* 0x000fe20000400000 */
[C---:B------:R-:W-:Y:S01]  /*1120*/  FMUL R50, R54.reuse, R41 ;  /* 0x0000002936327220 */ /* 0x040fe20000400000 */
[C---:B------:R-:W-:Y:S01]  /*1130*/  FMUL R112, R54.reuse, R49 ;  /* 0x0000003136707220 */ /* 0x040fe20000400000 */
[C---:B------:R-:W-:Y:S01]  /*1140*/  FMUL R114, R54.reuse, R15 ;  /* 0x0000000f36727220 */ /* 0x040fe20000400000 */
[----:B------:R-:W-:Y:S01]  /*1150*/  LEA R57, R61, R90, 0x9 ;  /* 0x0000005a3d397211 */ /* 0x000fe200078e48ff */
[----:B------:R-:W-:Y:S01]  /*1160*/  FMUL R54, R54, R43 ;  /* 0x0000002b36367220 */ /* 0x000fe20000400000 */
[-CC-:B--2---:R-:W-:Y:S01]  /*1170*/  FFMA R43, R46, R33.reuse, R37.reuse ;  /* 0x000000212e2b7223 */ /* 0x184fe20000000025 */
[-CC-:B------:R-:W-:Y:S01]  /*1180*/  FFMA R41, R48, R33.reuse, R37.reuse ;  /* 0x0000002130297223 */ /* 0x180fe20000000025 */
[-CC-:B------:R-:W-:Y:S01]  /*1190*/  FFMA R98, R98, R33.reuse, R37.reuse ;  /* 0x0000002162627223 */ /* 0x180fe20000000025 */
[----:B------:R-:W-:Y:S01]  /*11a0*/  FFMA R37, R44, R33, R37 ;  /* 0x000000212c257223 */ /* 0x000fe20000000025 */
[-CC-:B------:R-:W-:Y:S01]  /*11b0*/  FFMA R102, R45, R32.reuse, R36.reuse ;  /* 0x000000202d667223 */ /* 0x180fe20000000024 */
[----:B------:R-:W-:Y:S01]  /*11c0*/  FFMA R100, R47, R32, R36 ;  /* 0x000000202f647223 */ /* 0x000fe20000000024 */
[C---:B------:R-:W-:Y:S01]  /*11d0*/  FMUL R99, R56.reuse, R99 ;  /* 0x0000006338637220 */ /* 0x040fe20000400000 */
[----:B------:R-:W-:Y:S01]  /*11e0*/  FMUL R101, R56, R101 ;  /* 0x0000006538657220 */ /* 0x000fe20000400000 */
[----:B------:R-:W-:-:S02]  /*11f0*/  CS2R R44, SRZ ;  /* 0x00000000002c7805 */ /* 0x000fc4000001ff00 */
[----:B------:R-:W-:Y:S01]  /*1200*/  CS2R R46, SRZ ;  /* 0x00000000002e7805 */ /* 0x000fe2000001ff00 */
[----:B0-----:R-:W-:-:S05]  /*1210*/  IMAD.WIDE R56, R57, 0x4, R12 ;  /* 0x0000000439387825 */ /* 0x001fca00078e020c */
[----:B------:R-:W2:Y:S01]  /*1220*/  @!P0 LDG.E.EL.128 R44, desc[UR6][R56.64] ;  /* 0x00000006382c8981 */ /* 0x000ea2000c2e1d00 */
[----:B------:R-:W-:-:S06]  /*1230*/  FADD R15, R58, 9.9999997473787516356e-06 ;  /* 0x3727c5ac3a0f7421 */ /* 0x000fcc0000000000 */
[----:B------:R-:W0:Y:S01]  /*1240*/  MUFU.SQRT R15, R15 ;  /* 0x0000000f000f7308 */ /* 0x000e220000002000 */
[-CC-:B------:R-:W-:Y:S01]  /*1250*/  FFMA R99, R99, R32.reuse, R36.reuse ;  /* 0x0000002063637223 */ /* 0x180fe20000000024 */
[----:B------:R-:W-:Y:S02]  /*1260*/  FFMA R101, R101, R32, R36 ;  /* 0x0000002065657223 */ /* 0x000fe40000000024 */
[----:B------:R-:W1:Y:S01]  /*1270*/  LDC.64 R32, c[0x0][0x278] ;  /* 0x00009e00ff207b82 */ /* 0x000e620000000a00 */
[C---:B------:R-:W-:Y:S02]  /*1280*/  LEA.HI R53, R40.reuse, R53, RZ, 0xc ;  /* 0x0000003528357211 */ /* 0x040fe400078f60ff */
[----:B------:R-:W-:Y:S02]  /*1290*/  LEA.HI R55, R40, R55, RZ, 0xc ;  /* 0x0000003728377211 */ /* 0x000fe400078f60ff */
[----:B------:R-:W-:Y:S02]  /*12a0*/  SHF.R.S32.HI R53, RZ, 0xc, R53 ;  /* 0x0000000cff357819 */ /* 0x000fe40000011435 */
[----:B0-----:R-:W-:-:S02]  /*12b0*/  FSETP.GT.AND P1, PT, R15, 8.50705917302346158658e+37, PT ;  /* 0x7e8000000f00780b */ /* 0x001fc40003f24000 */
[-C--:B------:R-:W-:Y:S02]  /*12c0*/  LEA R63, R53, R90.reuse, 0x9 ;  /* 0x0000005a353f7211 */ /* 0x080fe400078e48ff */
[----:B------:R-:W-:Y:S02]  /*12d0*/  FSETP.GEU.AND P2, PT, R15, 1.175494350822287508e-38, PT ;  /* 0x008000000f00780b */ /* 0x000fe40003f4e000 */
[----:B------:R-:W-:Y:S01]  /*12e0*/  SHF.R.S32.HI R55, RZ, 0xc, R55 ;  /* 0x0000000cff377819 */ /* 0x000fe20000011437 */
[----:B------:R-:W-:Y:S01]  /*12f0*/  FFMA R36, R50, R35, R39 ;  /* 0x0000002332247223 */ /* 0x000fe20000000027 */
[----:B------:R-:W-:Y:S02]  /*1300*/  CS2R R48, SRZ ;  /* 0x0000000000307805 */ /* 0x000fe4000001ff00 */
[----:B------:R-:W-:Y:S02]  /*1310*/  CS2R R50, SRZ ;  /* 0x0000000000327805 */ /* 0x000fe4000001ff00 */
[----:B------:R-:W-:Y:S01]  /*1320*/  LEA R125, R55, R90, 0x9 ;  /* 0x0000005a377d7211 */ /* 0x000fe200078e48ff */
[----:B------:R-:W-:-:S04]  /*1330*/  IMAD.WIDE R62, R63, 0x4, R12 ;  /* 0x000000043f3e7825 */ /* 0x000fc800078e020c */
[-CC-:B------:R-:W-:Y:S01]  /*1340*/  FFMA R112, R112, R35.reuse, R39.reuse ;  /* 0x0000002370707223 */ /* 0x180fe20000000027 */
[-CC-:B------:R-:W-:Y:S01]  /*1350*/  FFMA R114, R114, R35.reuse, R39.reuse ;  /* 0x0000002372727223 */ /* 0x180fe20000000027 */
[----:B------:R-:W-:Y:S01]  /*1360*/  FFMA R39, R54, R35, R39 ;  /* 0x0000002336277223 */ /* 0x000fe20000000027 */
[----:B------:R-:W-:Y:S02]  /*1370*/  CS2R R52, SRZ ;  /* 0x0000000000347805 */ /* 0x000fe4000001ff00 */
[----:B------:R-:W-:Y:S01]  /*1380*/  CS2R R54, SRZ ;  /* 0x0000000000367805 */ /* 0x000fe2000001ff00 */
[----:B------:R-:W-:Y:S01]  /*1390*/  @P1 FMUL R15, R15, 0.25 ;  /* 0x3e8000000f0f1820 */ /* 0x000fe20000400000 */
[----:B------:R-:W-:Y:S01]  /*13a0*/  IMAD.WIDE R124, R125, 0x4, R12 ;  /* 0x000000047d7c7825 */ /* 0x000fe200078e020c */
[----:B------:R0:W3:Y:S03]  /*13b0*/  @!P0 LDG.E.EL.128 R48, desc[UR6][R62.64] ;  /* 0x000000063e308981 */ /* 0x0000e6000c2e1d00 */
[----:B------:R-:W-:Y:S01]  /*13c0*/  @!P2 FMUL R15, R15, 16777216 ;  /* 0x4b8000000f0fa820 */ /* 0x000fe20000400000 */
[--C-:B-1----:R-:W-:Y:S01]  /*13d0*/  IMAD.WIDE R66, R60, 0x4, R32.reuse ;  /* 0x000000043c427825 */ /* 0x102fe200078e0220 */
[----:B------:R1:W4:Y:S01]  /*13e0*/  @!P0 LDG.E.EL.128 R52, desc[UR6][R124.64] ;  /* 0x000000067c348981 */ /* 0x000322000c2e1d00 */
[----:B------:R-:W-:Y:S01]  /*13f0*/  CS2R R60, SRZ ;  /* 0x00000000003c7805 */ /* 0x000fe2000001ff00 */
[----:B------:R-:W5:Y:S01]  /*1400*/  MUFU.RCP R113, R15 ;  /* 0x0000000f00717308 */ /* 0x000f620000001000 */
[----:B0-----:R-:W-:Y:S01]  /*1410*/  CS2R R62, SRZ ;  /* 0x00000000003e7805 */ /* 0x001fe2000001ff00 */
[----:B-1----:R-:W-:Y:S01]  /*1420*/  IMAD.WIDE R124, R64, 0x4, R32 ;  /* 0x00000004407c7825 */ /* 0x002fe200078e0220 */
[----:B------:R-:W-:-:S04]  /*1430*/  LEA.HI R91, R40, R91, RZ, 0xc ;  /* 0x0000005b285b7211 */ /* 0x000fc800078f60ff */
[----:B------:R0:W4:Y:S01]  /*1440*/  @!P0 LDG.E.EL.128 R60, desc[UR6][R124.64] ;  /* 0x000000067c3c8981 */ /* 0x000122000c2e1d00 */
[----:B------:R-:W-:Y:S01]  /*1450*/  SHF.R.S32.HI R91, RZ, 0xc, R91 ;  /* 0x0000000cff5b7819 */ /* 0x000fe2000001145b */
[C---:B------:R-:W-:Y:S01]  /*1460*/  FADD R82, R14.reuse, R82 ;  /* 0x000000520e527221 */ /* 0x040fe20000000000 */
[----:B------:R-:W-:Y:S01]  /*1470*/  FADD R78, R14, R78 ;  /* 0x0000004e0e4e7221 */ /* 0x000fe20000000000 */
[----:B0-----:R-:W-:Y:S01]  /*1480*/  IMAD.WIDE R124, R92, 0x4, R32 ;  /* 0x000000045c7c7825 */ /* 0x001fe200078e0220 */
[----:B------:R-:W-:-:S03]  /*1490*/  FSEL R92, R4, 1, P1 ;  /* 0x3f800000045c7808 */ /* 0x000fc60000800000 */
[----:B------:R-:W-:Y:S01]  /*14a0*/  FADD R70, R14, R70 ;  /* 0x000000460e467221 */ /* 0x000fe20000000000 */
[----:B------:R-:W-:Y:S01]  /*14b0*/  LEA R91, R91, R90, 0x9 ;  /* 0x0000005a5b5b7211 */ /* 0x000fe200078e48ff */
[----:B------:R-:W-:Y:S01]  /*14c0*/  @!P2 FMUL R92, R92, 16777216 ;  /* 0x4b8000005c5ca820 */ /* 0x000fe20000400000 */
[----:B------:R-:W-:Y:S01]  /*14d0*/  FADD R74, R14, R74 ;  /* 0x0000004a0e4a7221 */ /* 0x000fe20000000000 */
[--C-:B------:R-:W-:Y:S01]  /*14e0*/  FADD R90, R82, -R42.reuse ;  /* 0x8000002a525a7221 */ /* 0x100fe20000000000 */
[----:B------:R-:W-:Y:S01]  /*14f0*/  FADD R14, R78, -R42 ;  /* 0x8000002a4e0e7221 */ /* 0x000fe20000000000 */
[----:B-----5:R-:W-:-:S04]  /*1500*/  FMUL R113, R113, R92 ;  /* 0x0000005c71717220 */ /* 0x020fc80000400000 */
[C---:B------:R-:W-:Y:S01]  /*1510*/  FMUL R103, R113.reuse, R90 ;  /* 0x0000005a71677220 */ /* 0x040fe20000400000 */
[----:B------:R-:W-:Y:S01]  /*1520*/  FMUL R35, R113, R14 ;  /* 0x0000000e71237220 */ /* 0x000fe20000400000 */
[----:B------:R-:W-:Y:S01]  /*1530*/  IMAD.WIDE R90, R91, 0x4, R12 ;  /* 0x000000045b5a7825 */ /* 0x000fe200078e020c */
[----:B------:R-:W-:Y:S02]  /*1540*/  CS2R R12, SRZ ;  /* 0x00000000000c7805 */ /* 0x000fe4000001ff00 */
[----:B------:R-:W-:-:S06]  /*1550*/  CS2R R14, SRZ ;  /* 0x00000000000e7805 */ /* 0x000fcc000001ff00 */
[----:B------:R-:W5:Y:S01]  /*1560*/  @!P0 LDG.E.EL.128 R12, desc[UR6][R90.64] ;  /* 0x000000065a0c8981 */ /* 0x000f62000c2e1d00 */
[----:B------:R-:W-:Y:S02]  /*1570*/  CS2R R56, SRZ ;  /* 0x0000000000387805 */ /* 0x000fe4000001ff00 */
[----:B------:R-:W-:Y:S02]  /*1580*/  CS2R R58, SRZ ;  /* 0x00000000003a7805 */ /* 0x000fe4000001ff00 */
[----:B------:R-:W-:-:S04]  /*1590*/  CS2R R64, SRZ ;  /* 0x0000000000407805 */ /* 0x000fc8000001ff00 */
[----:B------:R0:W5:Y:S02]  /*15a0*/  @!P0 LDG.E.EL.128 R56, desc[UR6][R66.64] ;  /* 0x0000000642388981 */ /* 0x000164000c2e1d00 */
[----:B0-----:R-:W-:-:S06]  /*15b0*/  CS2R R66, SRZ ;  /* 0x0000000000427805 */ /* 0x001fcc000001ff00 */
[----:B------:R0:W5:Y:S01]  /*15c0*/  @!P0 LDG.E.EL.128 R64, desc[UR6][R124.64] ;  /* 0x000000067c408981 */ /* 0x000162000c2e1d00 */
[--C-:B------:R-:W-:Y:S01]  /*15d0*/  FADD R92, R70, -R42.reuse ;  /* 0x8000002a465c7221 */ /* 0x100fe20000000000 */
[----:B------:R-:W-:-:S03]  /*15e0*/  FADD R42, R74, -R42 ;  /* 0x8000002a4a2a7221 */ /* 0x000fc60000000000 */
[C---:B------:R-:W-:Y:S01]  /*15f0*/  FMUL R115, R113.reuse, R92 ;  /* 0x0000005c71737220 */ /* 0x040fe20000400000 */
[----:B------:R-:W-:Y:S01]  /*1600*/  FMUL R113, R113, R42 ;  /* 0x0000002a71717220 */ /* 0x000fe20000400000 */
[-CC-:B------:R-:W-:Y:S01]  /*1610*/  FFMA R103, R103, R34.reuse, R38.reuse ;  /* 0x0000002267677223 */ /* 0x180fe20000000026 */
[-CC-:B------:R-:W-:Y:S01]  /*1620*/  FFMA R92, R35, R34.reuse, R38.reuse ;  /* 0x00000022235c7223 */ /* 0x180fe20000000026 */
[-CC-:B------:R-:W-:Y:S01]  /*1630*/  FFMA R42, R115, R34.reuse, R38.reuse ;  /* 0x00000022732a7223 */ /* 0x180fe20000000026 */
[----:B------:R-:W-:Y:S01]  /*1640*/  FFMA R113, R113, R34, R38 ;  /* 0x0000002271717223 */ /* 0x000fe20000000026 */
[----:B0-----:R-:W-:Y:S01]  /*1650*/  IMAD.WIDE R124, R9, 0x4, R32 ;  /* 0x00000004097c7825 */ /* 0x001fe200078e0220 */
[----:B------:R-:W-:Y:S02]  /*1660*/  CS2R R32, SRZ ;  /* 0x0000000000207805 */ /* 0x000fe4000001ff00 */
[----:B------:R-:W-:-:S06]  /*1670*/  CS2R R34, SRZ ;  /* 0x0000000000227805 */ /* 0x000fcc000001ff00 */
[----:B------:R-:W5:Y:S01]  /*1680*/  @!P0 LDG.E.EL.128 R32, desc[UR6][R124.64] ;  /* 0x000000067c208981 */ /* 0x000f62000c2e1d00 */
[----:B------:R-:W-:Y:S01]  /*1690*/  FADD R6, R37, R6 ;  /* 0x0000000625067221 */ /* 0x000fe20000000000 */
[----:B------:R-:W-:Y:S01]  /*16a0*/  FADD R98, R98, R7 ;  /* 0x0000000762627221 */ /* 0x000fe20000000000 */
[----:B------:R-:W-:Y:S01]  /*16b0*/  FADD R8, R41, R8 ;  /* 0x0000000829087221 */ /* 0x000fe20000000000 */
[----:B------:R-:W-:Y:S01]  /*16c0*/  FADD R10, R43, R10 ;  /* 0x0000000a2b0a7221 */ /* 0x000fe20000000000 */
[----:B------:R-:W-:Y:S01]  /*16d0*/  FADD R99, R99, R86 ;  /* 0x0000005663637221 */ /* 0x000fe20000000000 */
[----:B------:R-:W-:Y:S01]  /*16e0*/  FADD R85, R100, R85 ;  /* 0x0000005564557221 */ /* 0x000fe20000000000 */
[----:B------:R-:W-:Y:S01]  /*16f0*/  FADD R11, R102, R11 ;  /* 0x0000000b660b7221 */ /* 0x000fe20000000000 */
[----:B------:R-:W-:Y:S01]  /*1700*/  FADD R101, R101, R84 ;  /* 0x0000005465657221 */ /* 0x000fe20000000000 */
[----:B--2---:R-:W-:Y:S01]  /*1710*/  FADD R44, RZ, -R44 ;  /* 0x8000002cff2c7221 */ /* 0x004fe20000000000 */
[----:B------:R-:W-:Y:S01]  /*1720*/  FADD R46, RZ, -R46 ;  /* 0x8000002eff2e7221 */ /* 0x000fe20000000000 */
[----:B------:R-:W-:Y:S01]  /*1730*/  FADD R45, RZ, -R45 ;  /* 0x8000002dff2d7221 */ /* 0x000fe20000000000 */
[----:B------:R-:W-:Y:S01]  /*1740*/  FADD R47, RZ, -R47 ;  /* 0x8000002fff2f7221 */ /* 0x000fe20000000000 */
[----:B------:R-:W-:Y:S01]  /*1750*/  FMUL R44, R44, 1.4426950216293334961 ;  /* 0x3fb8aa3b2c2c7820 */ /* 0x000fe20000400000 */
[----:B---3--:R-:W-:-:S04]  /*1760*/  FADD R48, RZ, -R48 ;  /* 0x80000030ff307221 */ /* 0x008fc80000000000 */
[----:B------:R-:W-:Y:S01]  /*1770*/  FSETP.GEU.AND P4, PT, R44, -126, PT ;  /* 0xc2fc00002c00780b */ /* 0x000fe20003f8e000 */
[----:B------:R-:W-:Y:S01]  /*1780*/  FMUL R37, R46, 1.4426950216293334961 ;  /* 0x3fb8aa3b2e257820 */ /* 0x000fe20000400000 */
[----:B------:R-:W-:Y:S01]  /*1790*/  FADD R49, RZ, -R49 ;  /* 0x80000031ff317221 */ /* 0x000fe20000000000 */
[----:B------:R-:W-:Y:S01]  /*17a0*/  FADD R50, RZ, -R50 ;  /* 0x80000032ff327221 */ /* 0x000fe20000000000 */
[----:B----4-:R-:W-:Y:S01]  /*17b0*/  FADD R52, RZ, -R52 ;  /* 0x80000034ff347221 */ /* 0x010fe20000000000 */
[----:B------:R-:W-:Y:S01]  /*17c0*/  FADD R51, RZ, -R51 ;  /* 0x80000033ff337221 */ /* 0x000fe20000000000 */
[----:B------:R-:W-:Y:S01]  /*17d0*/  FADD R55, RZ, -R55 ;  /* 0x80000037ff377221 */ /* 0x000fe20000000000 */
[----:B------:R-:W-:Y:S01]  /*17e0*/  FADD R53, RZ, -R53 ;  /* 0x80000035ff357221 */ /* 0x000fe20000000000 */
[----:B------:R-:W-:Y:S01]  /*17f0*/  FADD R54, RZ, -R54 ;  /* 0x80000036ff367221 */ /* 0x000fe20000000000 */
[----:B-----5:R-:W-:-:S04]  /*1800*/  FADD R12, RZ, -R12 ;  /* 0x8000000cff0c7221 */ /* 0x020fc80000000000 */
[----:B------:R-:W-:Y:S01]  /*1810*/  @!P4 FMUL R44, R44, 0.5 ;  /* 0x3f0000002c2cc820 */ /* 0x000fe20000400000 */
[----:B------:R-:W-:Y:S01]  /*1820*/  FADD R15, RZ, -R15 ;  /* 0x8000000fff0f7221 */ /* 0x000fe20000000000 */
[----:B------:R-:W-:Y:S01]  /*1830*/  FADD R113, R113, R96 ;  /* 0x0000006071717221 */ /* 0x000fe20000000000 */
[----:B------:R-:W-:Y:S01]  /*1840*/  FADD R95, R42, R95 ;  /* 0x0000005f2a5f7221 */ /* 0x000fe20000000000 */
[----:B------:R-:W0:Y:S01]  /*1850*/  MUFU.EX2 R9, R44 ;  /* 0x0000002c00097308 */ /* 0x000e220000000800 */
[----:B------:R-:W-:Y:S01]  /*1860*/  FMUL R45, R45, 1.4426950216293334961 ;  /* 0x3fb8aa3b2d2d7820 */ /* 0x000fe20000400000 */
[----:B------:R-:W-:Y:S01]  /*1870*/  FSETP.GEU.AND P1, PT, R37, -126, PT ;  /* 0xc2fc00002500780b */ /* 0x000fe20003f2e000 */
[----:B------:R-:W-:Y:S01]  /*1880*/  FADD R88, R39, R88 ;  /* 0x0000005827587221 */ /* 0x000fe20000000000 */
[----:B------:R-:W-:Y:S01]  /*1890*/  FADD R36, R36, R87 ;  /* 0x0000005724247221 */ /* 0x000fe20000000000 */
[----:B------:R-:W-:Y:S01]  /*18a0*/  FADD R103, R103, R94 ;  /* 0x0000005e67677221 */ /* 0x000fe20000000000 */
[----:B------:R-:W-:Y:S01]  /*18b0*/  FSETP.GEU.AND P2, PT, R45, -126, PT ;  /* 0xc2fc00002d00780b */ /* 0x000fe20003f4e000 */
[----:B------:R-:W-:Y:S01]  /*18c0*/  FMUL R47, R47, 1.4426950216293334961 ;  /* 0x3fb8aa3b2f2f7820 */ /* 0x000fe20000400000 */
[----:B------:R-:W-:Y:S01]  /*18d0*/  FADD R112, R112, R89 ;  /* 0x0000005970707221 */ /* 0x000fe20000000000 */
[----:B------:R-:W-:Y:S01]  /*18e0*/  FADD R114, R114, R93 ;  /* 0x0000005d72727221 */ /* 0x000fe20000000000 */
[----:B------:R-:W-:Y:S01]  /*18f0*/  FADD R97, R92, R97 ;  /* 0x000000615c617221 */ /* 0x000fe20000000000 */
[----:B------:R-:W1:Y:S08]  /*1900*/  S2UR UR5, SR_CgaCtaId ;  /* 0x00000000000579c3 */ /* 0x000e700000008800 */
[----:B------:R-:W-:Y:S01]  /*1910*/  BAR.SYNC.DEFER_BLOCKING 0x0 ;  /* 0x0000000000007b1d */ /* 0x000fe20000010000 */
[----:B0-----:R-:W-:-:S04]  /*1920*/  @!P4 FMUL R9, R9, R9 ;  /* 0x000000090909c220 */ /* 0x001fc80000400000 */
[----:B------:R-:W-:Y:S01]  /*1930*/  FADD R7, R9, 1 ;  /* 0x3f80000009077421 */ /* 0x000fe20000000000 */
[----:B------:R-:W-:Y:S01]  /*1940*/  FMUL R38, R48, 1.4426950216293334961 ;  /* 0x3fb8aa3b30267820 */ /* 0x000fe20000400000 */
[----:B------:R-:W-:Y:S01]  /*1950*/  @!P1 FMUL R37, R37, 0.5 ;  /* 0x3f00000025259820 */ /* 0x000fe20000400000 */
[----:B------:R-:W-:Y:S02]  /*1960*/  FSETP.GEU.AND P3, PT, R47, -126, PT ;  /* 0xc2fc00002f00780b */ /* 0x000fe40003f6e000 */
[----:B------:R-:W-:Y:S01]  /*1970*/  FSETP.GT.AND P5, PT, R7, 8.50705917302346158658e+37, PT ;  /* 0x7e8000000700780b */ /* 0x000fe20003fa4000 */
[----:B------:R-:W-:Y:S01]  /*1980*/  FMUL R41, R49, 1.4426950216293334961 ;  /* 0x3fb8aa3b31297820 */ /* 0x000fe20000400000 */
[----:B------:R-:W-:Y:S01]  /*1990*/  @!P2 FMUL R45, R45, 0.5 ;  /* 0x3f0000002d2da820 */ /* 0x000fe20000400000 */
[----:B------:R-:W-:Y:S01]  /*19a0*/  FSETP.GEU.AND P4, PT, R38, -126, PT ;  /* 0xc2fc00002600780b */ /* 0x000fe20003f8e000 */
[----:B------:R-:W0:Y:S01]  /*19b0*/  MUFU.EX2 R37, R37 ;  /* 0x0000002500257308 */ /* 0x000e220000000800 */
[----:B------:R-:W-:Y:S01]  /*19c0*/  FMUL R43, R50, 1.4426950216293334961 ;  /* 0x3fb8aa3b322b7820 */ /* 0x000fe20000400000 */
[----:B------:R-:W-:-:S02]  /*19d0*/  FSETP.GEU.AND P6, PT, R41, -126, PT ;  /* 0xc2fc00002900780b */ /* 0x000fc40003fce000 */
[----:B------:R-:W-:-:S04]  /*19e0*/  FSEL R9, R4, 1, P5 ;  /* 0x3f80000004097808 */ /* 0x000fc80002800000 */
[----:B------:R2:W3:Y:S01]  /*19f0*/  MUFU.EX2 R86, R45 ;  /* 0x0000002d00567308 */ /* 0x0004e20000000800 */
[----:B------:R-:W-:Y:S01]  /*1a00*/  @P5 FMUL R7, R7, 0.25 ;  /* 0x3e80000007075820 */ /* 0x000fe20000400000 */
[----:B------:R-:W-:Y:S01]  /*1a10*/  FSETP.GEU.AND P5, PT, R43, -126, PT ;  /* 0xc2fc00002b00780b */ /* 0x000fe20003fae000 */
[----:B------:R-:W-:Y:S01]  /*1a20*/  @!P3 FMUL R47, R47, 0.5 ;  /* 0x3f0000002f2fb820 */ /* 0x000fe20000400000 */
[----:B------:R-:W-:Y:S01]  /*1a30*/  @!P4 FMUL R38, R38, 0.5 ;  /* 0x3f0000002626c820 */ /* 0x000fe20000400000 */
[----:B------:R-:W-:-:S03]  /*1a40*/  FMUL R51, R51, 1.4426950216293334961 ;  /* 0x3fb8aa3b33337820 */ /* 0x000fc60000400000 */
[----:B------:R-:W4:Y:S01]  /*1a50*/  MUFU.EX2 R90, R47 ;  /* 0x0000002f005a7308 */ /* 0x000f220000000800 */
[----:B--2---:R-:W-:Y:S01]  /*1a60*/  FMUL R45, R52, 1.4426950216293334961 ;  /* 0x3fb8aa3b342d7820 */ /* 0x004fe20000400000 */
[----:B------:R-:W-:Y:S01]  /*1a70*/  @!P6 FMUL R41, R41, 0.5 ;  /* 0x3f0000002929e820 */ /* 0x000fe20000400000 */
[----:B0-----:R-:W-:-:S03]  /*1a80*/  @!P1 FMUL R37, R37, R37 ;  /* 0x0000002525259220 */ /* 0x001fc60000400000 */
[----:B------:R-:W-:Y:S01]  /*1a90*/  FSETP.GEU.AND P1, PT, R45, -126, PT ;  /* 0xc2fc00002d00780b */ /* 0x000fe20003f2e000 */
[----:B---3--:R-:W-:Y:S01]  /*1aa0*/  @!P2 FMUL R86, R86, R86 ;  /* 0x000000565656a220 */ /* 0x008fe20000400000 */
[----:B------:R-:W0:Y:S01]  /*1ab0*/  MUFU.EX2 R38, R38 ;  /* 0x0000002600267308 */ /* 0x000e220000000800 */
[----:B------:R-:W-:Y:S01]  /*1ac0*/  FSETP.GEU.AND P2, PT, R51, -126, PT ;  /* 0xc2fc00003300780b */ /* 0x000fe20003f4e000 */
[----:B------:R-:W-:Y:S01]  /*1ad0*/  @!P5 FMUL R43, R43, 0.5 ;  /* 0x3f0000002b2bd820 */ /* 0x000fe20000400000 */
[----:B------:R-:W-:-:S05]  /*1ae0*/  FADD R49, RZ, -R13 ;  /* 0x8000000dff317221 */ /* 0x000fca0000000000 */
[----:B------:R-:W2:Y:S01]  /*1af0*/  MUFU.EX2 R41, R41 ;  /* 0x0000002900297308 */ /* 0x000ea20000000800 */
[----:B------:R-:W-:Y:S01]  /*1b00*/  FMUL R50, R55, 1.4426950216293334961 ;  /* 0x3fb8aa3b37327820 */ /* 0x000fe20000400000 */
[----:B----4-:R-:W-:Y:S01]  /*1b10*/  @!P3 FMUL R90, R90, R90 ;  /* 0x0000005a5a5ab220 */ /* 0x010fe20000400000 */
[----:B------:R-:W-:Y:S01]  /*1b20*/  FADD R86, R86, 1 ;  /* 0x3f80000056567421 */ /* 0x000fe20000000000 */
[----:B------:R-:W-:-:S04]  /*1b30*/  FADD R55, R37, 1 ;  /* 0x3f80000025377421 */ /* 0x000fc80000000000 */
[----:B------:R-:W3:Y:S01]  /*1b40*/  MUFU.EX2 R13, R43 ;  /* 0x0000002b000d7308 */ /* 0x000ee20000000800 */
[----:B------:R-:W-:Y:S01]  /*1b50*/  @!P1 FMUL R45, R45, 0.5 ;  /* 0x3f0000002d2d9820 */ /* 0x000fe20000400000 */
[----:B------:R-:W-:Y:S01]  /*1b60*/  @!P2 FMUL R51, R51, 0.5 ;  /* 0x3f0000003333a820 */ /* 0x000fe20000400000 */
[----:B------:R-:W-:Y:S01]  /*1b70*/  FADD R90, R90, 1 ;  /* 0x3f8000005a5a7421 */ /* 0x000fe20000000000 */
[----:B0-----:R-:W-:Y:S01]  /*1b80*/  @!P4 FMUL R38, R38, R38 ;  /* 0x000000262626c220 */ /* 0x001fe20000400000 */
[----:B------:R-:W-:Y:S02]  /*1b90*/  FSETP.GT.AND P3, PT, R86, 8.50705917302346158658e+37, PT ;  /* 0x7e8000005600780b */ /* 0x000fe40003f64000 */
[----:B------:R-:W-:Y:S01]  /*1ba0*/  FSETP.GT.AND P4, PT, R55, 8.50705917302346158658e+37, PT ;  /* 0x7e8000003700780b */ /* 0x000fe20003f84000 */
[----:B------:R-:W-:Y:S01]  /*1bb0*/  FMUL R44, R53, 1.4426950216293334961 ;  /* 0x3fb8aa3b352c7820 */ /* 0x000fe20000400000 */
[----:B--2---:R-:W-:Y:S01]  /*1bc0*/  @!P6 FMUL R41, R41, R41 ;  /* 0x000000292929e220 */ /* 0x004fe20000400000 */
[----:B------:R-:W0:Y:S01]  /*1bd0*/  MUFU.EX2 R45, R45 ;  /* 0x0000002d002d7308 */ /* 0x000e220000000800 */
[----:B------:R-:W-:Y:S01]  /*1be0*/  FSETP.GT.AND P6, PT, R90, 8.50705917302346158658e+37, PT ;  /* 0x7e8000005a00780b */ /* 0x000fe20003fc4000 */
[----:B------:R-:W-:Y:S01]  /*1bf0*/  FMUL R100, R12, 1.4426950216293334961 ;  /* 0x3fb8aa3b0c647820 */ /* 0x000fe20000400000 */
[----:B---3--:R-:W-:-:S05]  /*1c00*/  @!P5 FMUL R13, R13, R13 ;  /* 0x0000000d0d0dd220 */ /* 0x008fca0000400000 */
[----:B------:R-:W2:Y:S01]  /*1c10*/  MUFU.EX2 R51, R51 ;  /* 0x0000003300337308 */ /* 0x000ea20000000800 */
[----:B------:R-:W-:Y:S01]  /*1c20*/  FSETP.GEU.AND P5, PT, R44, -126, PT ;  /* 0xc2fc00002c00780b */ /* 0x000fe20003fae000 */
[----:B------:R-:W-:Y:S01]  /*1c30*/  FADD R91, R38, 1 ;  /* 0x3f800000265b7421 */ /* 0x000fe20000000000 */
[----:B------:R-:W-:Y:S01]  /*1c40*/  FADD R12, R41, 1 ;  /* 0x3f800000290c7421 */ /* 0x000fe20000000000 */
[----:B------:R-:W-:Y:S01]  /*1c50*/  FMUL R52, R54, 1.4426950216293334961 ;  /* 0x3fb8aa3b36347820 */ /* 0x000fe20000400000 */
[----:B------:R-:W-:Y:S01]  /*1c60*/  @P3 FMUL R86, R86, 0.25 ;  /* 0x3e80000056563820 */ /* 0x000fe20000400000 */
[C---:B------:R-:W-:Y:S01]  /*1c70*/  FSEL R37, R4.reuse, 1, P3 ;  /* 0x3f80000004257808 */ /* 0x040fe20001800000 */
[----:B------:R-:W-:Y:S01]  /*1c80*/  @P4 FMUL R55, R55, 0.25 ;  /* 0x3e80000037374820 */ /* 0x000fe20000400000 */
[----:B------:R-:W-:Y:S01]  /*1c90*/  FSEL R38, R4, 1, P4 ;  /* 0x3f80000004267808 */ /* 0x000fe20002000000 */
[----:B------:R-:W-:Y:S01]  /*1ca0*/  FADD R13, R13, 1 ;  /* 0x3f8000000d0d7421 */ /* 0x000fe20000000000 */
[----:B------:R-:W-:-:S02]  /*1cb0*/  FSETP.GT.AND P3, PT, R91, 8.50705917302346158658e+37, PT ;  /* 0x7e8000005b00780b */ /* 0x000fc40003f64000 */
[----:B------:R-:W-:Y:S01]  /*1cc0*/  FSETP.GT.AND P4, PT, R12, 8.50705917302346158658e+37, PT ;  /* 0x7e8000000c00780b */ /* 0x000fe20003f84000 */
[----:B------:R-:W-:Y:S01]  /*1cd0*/  @P6 FMUL R90, R90, 0.25 ;  /* 0x3e8000005a5a6820 */ /* 0x000fe20000400000 */
[----:B------:R-:W-:Y:S01]  /*1ce0*/  FSEL R41, R4, 1, P6 ;  /* 0x3f80000004297808 */ /* 0x000fe20003000000 */
[----:B0-----:R-:W-:Y:S01]  /*1cf0*/  @!P1 FMUL R45, R45, R45 ;  /* 0x0000002d2d2d9220 */ /* 0x001fe20000400000 */
[----:B------:R-:W-:Y:S01]  /*1d00*/  FSETP.GEU.AND P6, PT, R52, -126, PT ;  /* 0xc2fc00003400780b */ /* 0x000fe20003fce000 */
[----:B--2---:R-:W-:Y:S01]  /*1d10*/  @!P2 FMUL R51, R51, R51 ;  /* 0x000000333333a220 */ /* 0x004fe20000400000 */
[----:B------:R-:W-:Y:S01]  /*1d20*/  FSETP.GEU.AND P1, PT, R50, -126, PT ;  /* 0xc2fc00003200780b */ /* 0x000fe20003f2e000 */
[----:B------:R-:W-:Y:S01]  /*1d30*/  @!P5 FMUL R44, R44, 0.5 ;  /* 0x3f0000002c2cd820 */ /* 0x000fe20000400000 */
[----:B------:R-:W-:Y:S01]  /*1d40*/  FSETP.GT.AND P2, PT, R13, 8.50705917302346158658e+37, PT ;  /* 0x7e8000000d00780b */ /* 0x000fe20003f44000 */
[----:B------:R-:W-:Y:S01]  /*1d50*/  FADD R43, R51, 1 ;  /* 0x3f800000332b7421 */ /* 0x000fe20000000000 */
[C---:B------:R-:W-:Y:S01]  /*1d60*/  FSEL R46, R4.reuse, 1, P3 ;  /* 0x3f800000042e7808 */ /* 0x040fe20001800000 */
[----:B------:R-:W-:Y:S01]  /*1d70*/  @P3 FMUL R91, R91, 0.25 ;  /* 0x3e8000005b5b3820 */ /* 0x000fe20000400000 */
[----:B------:R-:W-:Y:S01]  /*1d80*/  FSEL R47, R4, 1, P4 ;  /* 0x3f800000042f7808 */ /* 0x000fe20002000000 */
[----:B------:R-:W0:Y:S01]  /*1d90*/  MUFU.EX2 R44, R44 ;  /* 0x0000002c002c7308 */ /* 0x000e220000000800 */
[----:B------:R-:W-:Y:S01]  /*1da0*/  @P4 FMUL R12, R12, 0.25 ;  /* 0x3e8000000c0c4820 */ /* 0x000fe20000400000 */
[----:B------:R-:W-:Y:S01]  /*1db0*/  FSETP.GT.AND P3, PT, R43, 8.50705917302346158658e+37, PT ;  /* 0x7e8000002b00780b */ /* 0x000fe20003f64000 */
[----:B------:R-:W-:Y:S01]  /*1dc0*/  FADD R45, R45, 1 ;  /* 0x3f8000002d2d7421 */ /* 0x000fe20000000000 */
[----:B------:R-:W-:Y:S01]  /*1dd0*/  FSETP.GEU.AND P4, PT, R100, -126, PT ;  /* 0xc2fc00006400780b */ /* 0x000fe20003f8e000 */
[----:B------:R-:W-:Y:S01]  /*1de0*/  @!P6 FMUL R52, R52, 0.5 ;  /* 0x3f0000003434e820 */ /* 0x000fe20000400000 */
[----:B------:R-:W-:Y:S01]  /*1df0*/  @!P1 FMUL R50, R50, 0.5 ;  /* 0x3f00000032329820 */ /* 0x000fe20000400000 */
[C---:B------:R-:W-:Y:S01]  /*1e00*/  FSEL R48, R4.reuse, 1, P2 ;  /* 0x3f80000004307808 */ /* 0x040fe20001000000 */
[----:B------:R-:W-:Y:S01]  /*1e10*/  @P2 FMUL R13, R13, 0.25 ;  /* 0x3e8000000d0d2820 */ /* 0x000fe20000400000 */
[----:B------:R-:W-:Y:S01]  /*1e20*/  FADD R51, RZ, -R14 ;  /* 0x8000000eff337221 */ /* 0x000fe20000000000 */
[----:B------:R-:W-:Y:S01]  /*1e30*/  FSETP.GT.AND P2, PT, R45, 8.50705917302346158658e+37, PT ;  /* 0x7e8000002d00780b */ /* 0x000fe20003f44000 */
[----:B------:R2:W3:Y:S01]  /*1e40*/  MUFU.EX2 R14, R52 ;  /* 0x00000034000e7308 */ /* 0x0004e20000000800 */
[----:B------:R-:W-:Y:S01]  /*1e50*/  FMUL R102, R49, 1.4426950216293334961 ;  /* 0x3fb8aa3b31667820 */ /* 0x000fe20000400000 */
[----:B------:R-:W-:Y:S01]  /*1e60*/  FMUL R53, R51, 1.4426950216293334961 ;  /* 0x3fb8aa3b33357820 */ /* 0x000fe20000400000 */
[----:B------:R-:W-:Y:S01]  /*1e70*/  FSEL R51, R4, 1, P3 ;  /* 0x3f80000004337808 */ /* 0x000fe20001800000 */
[----:B------:R-:W-:-:S04]  /*1e80*/  @P3 FMUL R43, R43, 0.25 ;  /* 0x3e8000002b2b3820 */ /* 0x000fc80000400000 */
[----:B------:R-:W4:Y:S01]  /*1e90*/  MUFU.EX2 R50, R50 ;  /* 0x0000003200327308 */ /* 0x000f220000000800 */
[----:B------:R-:W-:Y:S01]  /*1ea0*/  @!P4 FMUL R100, R100, 0.5 ;  /* 0x3f0000006464c820 */ /* 0x000fe20000400000 */
[----:B0-----:R-:W-:Y:S01]  /*1eb0*/  @!P5 FMUL R44, R44, R44 ;  /* 0x0000002c2c2cd220 */ /* 0x001fe20000400000 */
[----:B------:R-:W-:Y:S01]  /*1ec0*/  FSETP.GEU.AND P3, PT, R102, -126, PT ;  /* 0xc2fc00006600780b */ /* 0x000fe20003f6e000 */
[----:B------:R-:W-:Y:S02]  /*1ed0*/  @P2 FMUL R45, R45, 0.25 ;  /* 0x3e8000002d2d2820 */ /* 0x000fe40000400000 */
[----:B------:R-:W-:Y:S02]  /*1ee0*/  FADD R44, R44, 1 ;  /* 0x3f8000002c2c7421 */ /* 0x000fe40000000000 */
[----:B------:R-:W0:Y:S01]  /*1ef0*/  MUFU.EX2 R49, R100 ;  /* 0x0000006400317308 */ /* 0x000e220000000800 */
[----:B--2---:R-:W-:Y:S01]  /*1f00*/  FSEL R52, R4, 1, P2 ;  /* 0x3f80000004347808 */ /* 0x004fe20001000000 */
[----:B---3--:R-:W-:Y:S01]  /*1f10*/  @!P6 FMUL R14, R14, R14 ;  /* 0x0000000e0e0ee220 */ /* 0x008fe20000400000 */
[----:B------:R-:W-:-:S02]  /*1f20*/  FSETP.GEU.AND P2, PT, R53, -126, PT ;  /* 0xc2fc00003500780b */ /* 0x000fc40003f4e000 */
[----:B------:R-:W-:Y:S01]  /*1f30*/  FSETP.GT.AND P6, PT, R44, 8.50705917302346158658e+37, PT ;  /* 0x7e8000002c00780b */ /* 0x000fe20003fc4000 */
[----:B----4-:R-:W-:Y:S02]  /*1f40*/  @!P1 FMUL R50, R50, R50 ;  /* 0x0000003232329220 */ /* 0x010fe40000400000 */
[----:B------:R-:W-:Y:S01]  /*1f50*/  @!P3 FMUL R102, R102, 0.5 ;  /* 0x3f0000006666b820 */ /* 0x000fe20000400000 */
[----:B------:R-:W-:Y:S01]  /*1f60*/  FMUL R54, R15, 1.4426950216293334961 ;  /* 0x3fb8aa3b0f367820 */ /* 0x000fe20000400000 */
[----:B------:R-:W-:Y:S02]  /*1f70*/  FADD R50, R50, 1 ;  /* 0x3f80000032327421 */ /* 0x000fe40000000000 */
[----:B------:R-:W2:Y:S01]  /*1f80*/  MUFU.EX2 R15, R102 ;  /* 0x00000066000f7308 */ /* 0x000ea20000000800 */
[----:B------:R-:W-:Y:S01]  /*1f90*/  FADD R14, R14, 1 ;  /* 0x3f8000000e0e7421 */ /* 0x000fe20000000000 */
[----:B0-----:R-:W-:Y:S02]  /*1fa0*/  @!P4 FMUL R49, R49, R49 ;  /* 0x000000313131c220 */ /* 0x001fe40000400000 */
[----:B------:R-:W-:Y:S01]  /*1fb0*/  @!P2 FMUL R53, R53, 0.5 ;  /* 0x3f0000003535a820 */ /* 0x000fe20000400000 */
[----:B------:R-:W-:-:S03]  /*1fc0*/  FSETP.GT.AND P4, PT, R50, 8.50705917302346158658e+37, PT ;  /* 0x7e8000003200780b */ /* 0x000fc60003f84000 */
[----:B------:R-:W0:Y:S01]  /*1fd0*/  MUFU.RCP R84, R7 ;  /* 0x0000000700547308 */ /* 0x000e220000001000 */
[----:B------:R-:W-:Y:S01]  /*1fe0*/  FSETP.GEU.AND P5, PT, R54, -126, PT ;  /* 0xc2fc00003600780b */ /* 0x000fe20003fae000 */
[----:B------:R-:W-:Y:S01]  /*1ff0*/  @P6 FMUL R44, R44, 0.25 ;  /* 0x3e8000002c2c6820 */ /* 0x000fe20000400000 */
[----:B------:R-:W-:-:S05]  /*2000*/  FSETP.GT.AND P1, PT, R14, 8.50705917302346158658e+37, PT ;  /* 0x7e8000000e00780b */ /* 0x000fca0003f24000 */
[----:B------:R-:W3:Y:S01]  /*2010*/  MUFU.RCP R86, R86 ;  /* 0x0000005600567308 */ /* 0x000ee20000001000 */
[----:B--2---:R-:W-:-:S07]  /*2020*/  @!P3 FMUL R15, R15, R15 ;  /* 0x0000000f0f0fb220 */ /* 0x004fce0000400000 */
[----:B------:R-:W-:Y:S01]  /*2030*/  MUFU.EX2 R53, R53 ;  /* 0x0000003500357308 */ /* 0x000fe20000000800 */
[----:B------:R-:W-:-:S07]  /*2040*/  @P4 FMUL R50, R50, 0.25 ;  /* 0x3e80000032324820 */ /* 0x000fce0000400000 */
[----:B------:R-:W2:Y:S01]  /*2050*/  MUFU.RCP R12, R12 ;  /* 0x0000000c000c7308 */ /* 0x000ea20000001000 */
[----:B------:R-:W-:Y:S01]  /*2060*/  @!P5 FMUL R54, R54, 0.5 ;  /* 0x3f0000003636d820 */ /* 0x000fe20000400000 */
[----:B0-----:R-:W-:-:S06]  /*2070*/  FMUL R84, R84, R9 ;  /* 0x0000000954547220 */ /* 0x001fcc0000400000 */
[----:B------:R-:W0:Y:S01]  /*2080*/  MUFU.RCP R44, R44 ;  /* 0x0000002c002c7308 */ /* 0x000e220000001000 */
[----:B------:R-:W-:Y:S01]  /*2090*/  @P1 FMUL R14, R14, 0.25 ;  /* 0x3e8000000e0e1820 */ /* 0x000fe20000400000 */
[----:B------:R-:W-:-:S06]  /*20a0*/  FADD R15, R15, 1 ;  /* 0x3f8000000f0f7421 */ /* 0x000fcc0000000000 */
[----:B------:R-:W4:Y:S01]  /*20b0*/  MUFU.RCP R55, R55 ;  /* 0x0000003700377308 */ /* 0x000f220000001000 */
[----:B------:R-:W-:Y:S01]  /*20c0*/  FFMA R56, R84, R56, R101 ;  /* 0x0000003854387223 */ /* 0x000fe20000000065 */
[----:B------:R-:W-:Y:S01]  /*20d0*/  FADD R49, R49, 1 ;  /* 0x3f80000031317421 */ /* 0x000fe20000000000 */
[----:B------:R-:W-:-:S05]  /*20e0*/  FSEL R7, R4, 1, P6 ;  /* 0x3f80000004077808 */ /* 0x000fca0003000000 */
[----:B------:R-:W5:Y:S01]  /*20f0*/  MUFU.RCP R13, R13 ;  /* 0x0000000d000d7308 */ /* 0x000f620000001000 */
[----:B---3--:R-:W-:Y:S01]  /*2100*/  FMUL R37, R86, R37 ;  /* 0x0000002556257220 */ /* 0x008fe20000400000 */
[----:B--2---:R-:W-:Y:S01]  /*2110*/  FMUL R47, R12, R47 ;  /* 0x0000002f0c2f7220 */ /* 0x004fe20000400000 */
[----:B------:R-:W-:Y:S01]  /*2120*/  @!P2 FMUL R53, R53, R53 ;  /* 0x000000353535a220 */ /* 0x000fe20000400000 */
[----:B------:R-:W-:Y:S01]  /*2130*/  FSETP.GT.AND P2, PT, R15, 8.50705917302346158658e+37, PT ;  /* 0x7e8000000f00780b */ /* 0x000fe20003f44000 */
[----:B------:R-:W-:-:S03]  /*2140*/  FADD R12, RZ, -R56 ;  /* 0x80000038ff0c7221 */ /* 0x000fc60000000000 */
[----:B------:R-:W2:Y:S01]  /*2150*/  MUFU.RCP R50, R50 ;  /* 0x0000003200327308 */ /* 0x000ea20000001000 */
[----:B------:R-:W-:Y:S01]  /*2160*/  FSETP.GT.AND P3, PT, R49, 8.50705917302346158658e+37, PT ;  /* 0x7e8000003100780b */ /* 0x000fe20003f64000 */
[----:B0-----:R-:W-:Y:S01]  /*2170*/  FMUL R7, R44, R7 ;  /* 0x000000072c077220 */ /* 0x001fe20000400000 */
[----:B------:R-:W-:-:S05]  /*2180*/  FFMA R6, R37, R57, R6 ;  /* 0x0000003925067223 */ /* 0x000fca0000000006 */
[----:B------:R-:W0:Y:S01]  /*2190*/  MUFU.EX2 R54, R54 ;  /* 0x0000003600367308 */ /* 0x000e220000000800 */
[----:B------:R-:W-:Y:S01]  /*21a0*/  FMUL R37, R12, 1.4426950216293334961 ;  /* 0x3fb8aa3b0c257820 */ /* 0x000fe20000400000 */
[----:B----4-:R-:W-:Y:S01]  /*21b0*/  FMUL R38, R55, R38 ;  /* 0x0000002637267220 */ /* 0x010fe20000400000 */
[----:B------:R-:W-:-:S05]  /*21c0*/  FFMA R8, R7, R65, R8 ;  /* 0x0000004107087223 */ /* 0x000fca0000000008 */
[----:B------:R-:W3:Y:S01]  /*21d0*/  MUFU.RCP R14, R14 ;  /* 0x0000000e000e7308 */ /* 0x000ee20000001000 */
[----:B-----5:R-:W-:Y:S01]  /*21e0*/  FMUL R48, R13, R48 ;  /* 0x000000300d307220 */ /* 0x020fe20000400000 */
[----:B------:R-:W-:Y:S01]  /*21f0*/  FADD R7, RZ, -R6 ;  /* 0x80000006ff077221 */ /* 0x000fe20000000000 */
[----:B------:R-:W-:Y:S01]  /*2200*/  FSEL R13, R4, 1, P4 ;  /* 0x3f800000040d7808 */ /* 0x000fe20002000000 */
[----:B------:R-:W-:Y:S01]  /*2210*/  FFMA R58, R38, R58, R113 ;  /* 0x0000003a263a7223 */ /* 0x000fe20000000071 */
[----:B------:R-:W-:-:S03]  /*2220*/  FSEL R9, R4, 1, P1 ;  /* 0x3f80000004097808 */ /* 0x000fc60000800000 */
[----:B------:R-:W4:Y:S01]  /*2230*/  MUFU.RCP R91, R91 ;  /* 0x0000005b005b7308 */ /* 0x000f220000001000 */
[----:B------:R-:W-:Y:S01]  /*2240*/  FADD R53, R53, 1 ;  /* 0x3f80000035357421 */ /* 0x000fe20000000000 */
[----:B------:R-:W-:Y:S01]  /*2250*/  FSETP.GEU.AND P1, PT, R37, -126, PT ;  /* 0xc2fc00002500780b */ /* 0x000fe20003f2e000 */
[----:B------:R-:W-:-:S05]  /*2260*/  FMUL R39, R7, 1.4426950216293334961 ;  /* 0x3fb8aa3b07277820 */ /* 0x000fca0000400000 */
[----:B------:R-:W5:Y:S01]  /*2270*/  MUFU.RCP R42, R43 ;  /* 0x0000002b002a7308 */ /* 0x000f620000001000 */
[----:B--2---:R-:W-:Y:S01]  /*2280*/  FMUL R13, R50, R13 ;  /* 0x0000000d320d7220 */ /* 0x004fe20000400000 */
[----:B0-----:R-:W-:Y:S01]  /*2290*/  @!P5 FMUL R54, R54, R54 ;  /* 0x000000363636d220 */ /* 0x001fe20000400000 */
[----:B------:R-:W-:Y:S01]  /*22a0*/  @P2 FMUL R15, R15, 0.25 ;  /* 0x3e8000000f0f2820 */ /* 0x000fe20000400000 */
[----:B------:R-:W-:Y:S01]  /*22b0*/  FADD R7, RZ, -R58 ;  /* 0x8000003aff077221 */ /* 0x000fe20000000000 */
[----:B------:R-:W-:Y:S01]  /*22c0*/  @P3 FMUL R49, R49, 0.25 ;  /* 0x3e80000031313820 */ /* 0x000fe20000400000 */
[----:B------:R-:W-:Y:S02]  /*22d0*/  FSETP.GT.AND P5, PT, R53, 8.50705917302346158658e+37, PT ;  /* 0x7e8000003500780b */ /* 0x000fe40003fa4000 */
[----:B------:R-:W0:Y:S01]  /*22e0*/  MUFU.RCP R90, R90 ;  /* 0x0000005a005a7308 */ /* 0x000e220000001000 */
[----:B------:R-:W-:Y:S01]  /*22f0*/  FSEL R12, R4, 1, P3 ;  /* 0x3f800000040c7808 */ /* 0x000fe20001800000 */
[----:B------:R-:W-:Y:S01]  /*2300*/  FFMA R61, R47, R61, R98 ;  /* 0x0000003d2f3d7223 */ /* 0x000fe20000000062 */
[----:B------:R-:W-:Y:S01]  /*2310*/  FSETP.GEU.AND P3, PT, R39, -126, PT ;  /* 0xc2fc00002700780b */ /* 0x000fe20003f6e000 */
[----:B---3--:R-:W-:Y:S01]  /*2320*/  FMUL R14, R14, R9 ;  /* 0x000000090e0e7220 */ /* 0x008fe20000400000 */
[----:B------:R-:W-:Y:S01]  /*2330*/  FFMA R36, R13, R67, R36 ;  /* 0x000000430d247223 */ /* 0x000fe20000000024 */
[----:B------:R-:W-:Y:S01]  /*2340*/  FADD R54, R54, 1 ;  /* 0x3f80000036367421 */ /* 0x000fe20000000000 */
[----:B------:R-:W-:Y:S01]  /*2350*/  FMUL R13, R7, 1.4426950216293334961 ;  /* 0x3fb8aa3b070d7820 */ /* 0x000fe20000400000 */
[----:B------:R-:W2:Y:S01]  /*2360*/  MUFU.RCP R45, R45 ;  /* 0x0000002d002d7308 */ /* 0x000ea20000001000 */
[----:B------:R-:W-:Y:S01]  /*2370*/  FADD R9, RZ, -R61 ;  /* 0x8000003dff097221 */ /* 0x000fe20000000000 */
[----:B----4-:R-:W-:Y:S01]  /*2380*/  FMUL R46, R91, R46 ;  /* 0x0000002e5b2e7220 */ /* 0x010fe20000400000 */
[----:B------:R-:W-:Y:S01]  /*2390*/  FFMA R66, R14, R66, R103 ;  /* 0x000000420e427223 */ /* 0x000fe20000000067 */
[----:B------:R-:W-:Y:S01]  /*23a0*/  FSEL R14, R4, 1, P2 ;  /* 0x3f800000040e7808 */ /* 0x000fe20001000000 */
[----:B-----5:R-:W-:-:S03]  /*23b0*/  FMUL R51, R42, R51 ;  /* 0x000000332a337220 */ /* 0x020fc60000400000 */
[----:B------:R-:W3:Y:S01]  /*23c0*/  MUFU.RCP R15, R15 ;  /* 0x0000000f000f7308 */ /* 0x000ee20000001000 */
[----:B------:R-:W-:Y:S01]  /*23d0*/  FSETP.GT.AND P4, PT, R54, 8.50705917302346158658e+37, PT ;  /* 0x7e8000003600780b */ /* 0x000fe20003f84000 */
[----:B------:R-:W-:Y:S01]  /*23e0*/  @!P1 FMUL R37, R37, 0.5 ;  /* 0x3f00000025259820 */ /* 0x000fe20000400000 */
[----:B------:R-:W-:Y:S01]  /*23f0*/  FSETP.GEU.AND P2, PT, R13, -126, PT ;  /* 0xc2fc00000d00780b */ /* 0x000fe20003f4e000 */
[----:B------:R-:W-:Y:S01]  /*2400*/  FFMA R62, R48, R62, R95 ;  /* 0x0000003e303e7223 */ /* 0x000fe2000000005f */
[----:B------:R-:W-:Y:S01]  /*2410*/  FMUL R42, R9, 1.4426950216293334961 ;  /* 0x3fb8aa3b092a7820 */ /* 0x000fe20000400000 */
[----:B------:R-:W-:Y:S01]  /*2420*/  FFMA R60, R46, R60, R85 ;  /* 0x0000003c2e3c7223 */ /* 0x000fe20000000055 */
[----:B0-----:R-:W-:Y:S01]  /*2430*/  FMUL R41, R90, R41 ;  /* 0x000000295a297220 */ /* 0x001fe20000400000 */
[----:B------:R-:W-:Y:S01]  /*2440*/  @P5 FMUL R53, R53, 0.25 ;  /* 0x3e80000035355820 */ /* 0x000fe20000400000 */
[----:B------:R-:W-:Y:S01]  /*2450*/  FSEL R38, R4, 1, P5 ;  /* 0x3f80000004267808 */ /* 0x000fe20002800000 */
[----:B------:R-:W-:Y:S01]  /*2460*/  FADD R9, RZ, -R62 ;  /* 0x8000003eff097221 */ /* 0x000fe20000000000 */
[----:B------:R-:W-:Y:S01]  /*2470*/  FADD R7, RZ, -R60 ;  /* 0x8000003cff077221 */ /* 0x000fe20000000000 */
[----:B------:R-:W0:Y:S01]  /*2480*/  MUFU.EX2 R37, R37 ;  /* 0x0000002500257308 */ /* 0x000e220000000800 */
[----:B------:R-:W-:Y:S01]  /*2490*/  @!P3 FMUL R39, R39, 0.5 ;  /* 0x3f0000002727b820 */ /* 0x000fe20000400000 */
[----:B------:R-:W-:Y:S01]  /*24a0*/  FSETP.GEU.AND P5, PT, R42, -126, PT ;  /* 0xc2fc00002a00780b */ /* 0x000fe20003fae000 */
[----:B------:R-:W-:Y:S01]  /*24b0*/  FFMA R59, R41, R59, R88 ;  /* 0x0000003b293b7223 */ /* 0x000fe20000000058 */
[----:B------:R-:W-:Y:S01]  /*24c0*/  FFMA R63, R51, R63, R112 ;  /* 0x0000003f333f7223 */ /* 0x000fe20000000070 */
[----:B------:R-:W-:Y:S01]  /*24d0*/  FMUL R43, R9, 1.4426950216293334961 ;  /* 0x3fb8aa3b092b7820 */ /* 0x000fe20000400000 */
[----:B------:R-:W-:Y:S01]  /*24e0*/  FMUL R41, R7, 1.4426950216293334961 ;  /* 0x3fb8aa3b07297820 */ /* 0x000fe20000400000 */
[----:B--2---:R-:W-:Y:S01]  /*24f0*/  FMUL R52, R45, R52 ;  /* 0x000000342d347220 */ /* 0x004fe20000400000 */
[----:B---3--:R-:W-:Y:S01]  /*2500*/  FMUL R15, R15, R14 ;  /* 0x0000000e0f0f7220 */ /* 0x008fe20000400000 */
[----:B------:R-:W2:Y:S01]  /*2510*/  MUFU.EX2 R39, R39 ;  /* 0x0000002700277308 */ /* 0x000ea20000000800 */
[----:B------:R-:W-:Y:S01]  /*2520*/  @P4 FMUL R54, R54, 0.25 ;  /* 0x3e80000036364820 */ /* 0x000fe20000400000 */
[----:B------:R-:W-:Y:S01]  /*2530*/  FSEL R7, R4, 1, P4 ;  /* 0x3f80000004077808 */ /* 0x000fe20002000000 */
[----:B------:R-:W-:Y:S01]  /*2540*/  @!P2 FMUL R13, R13, 0.5 ;  /* 0x3f0000000d0da820 */ /* 0x000fe20000400000 */
[----:B------:R-:W-:Y:S01]  /*2550*/  FADD R9, RZ, -R63 ;  /* 0x8000003fff097221 */ /* 0x000fe20000000000 */
[----:B------:R-:W-:Y:S01]  /*2560*/  FSETP.GEU.AND P4, PT, R43, -126, PT ;  /* 0xc2fc00002b00780b */ /* 0x000fe20003f8e000 */
[----:B------:R-:W-:Y:S01]  /*2570*/  FFMA R11, R52, R64, R11 ;  /* 0x00000040340b7223 */ /* 0x000fe2000000000b */
[----:B------:R-:W-:Y:S01]  /*2580*/  FSETP.GEU.AND P6, PT, R41, -126, PT ;  /* 0xc2fc00002900780b */ /* 0x000fe20003fce000 */
[----:B------:R-:W-:Y:S01]  /*2590*/  FFMA R10, R15, R33, R10 ;  /* 0x000000210f0a7223 */ /* 0x000fe2000000000a */
[----:B------:R-:W-:Y:S01]  /*25a0*/  FMUL R44, R9, 1.4426950216293334961 ;  /* 0x3fb8aa3b092c7820 */ /* 0x000fe20000400000 */
[----:B------:R-:W3:Y:S01]  /*25b0*/  MUFU.EX2 R33, R13 ;  /* 0x0000000d00217308 */ /* 0x000ee20000000800 */
[----:B------:R-:W-:Y:S01]  /*25c0*/  FADD R9, RZ, -R11 ;  /* 0x8000000bff097221 */ /* 0x000fe20000000000 */
[----:B------:R-:W-:Y:S01]  /*25d0*/  @!P5 FMUL R42, R42, 0.5 ;  /* 0x3f0000002a2ad820 */ /* 0x000fe20000400000 */
[----:B0-----:R-:W-:Y:S01]  /*25e0*/  @!P1 FMUL R37, R37, R37 ;  /* 0x0000002525259220 */ /* 0x001fe20000400000 */
[----:B------:R-:W-:Y:S01]  /*25f0*/  FSETP.GEU.AND P1, PT, R44, -126, PT ;  /* 0xc2fc00002c00780b */ /* 0x000fe20003f2e000 */
[----:B------:R-:W-:-:S03]  /*2600*/  FMUL R9, R9, 1.4426950216293334961 ;  /* 0x3fb8aa3b09097820 */ /* 0x000fc60000400000 */
[----:B------:R-:W0:Y:S01]  /*2610*/  MUFU.RCP R53, R53 ;  /* 0x0000003500357308 */ /* 0x000e220000001000 */
[----:B------:R-:W-:Y:S01]  /*2620*/  @!P4 FMUL R43, R43, 0.5 ;  /* 0x3f0000002b2bc820 */ /* 0x000fe20000400000 */
[----:B--2---:R-:W-:Y:S01]  /*2630*/  @!P3 FMUL R39, R39, R39 ;  /* 0x000000272727b220 */ /* 0x004fe20000400000 */
[----:B------:R-:W-:Y:S01]  /*2640*/  @!P6 FMUL R41, R41, 0.5 ;  /* 0x3f0000002929e820 */ /* 0x000fe20000400000 */
[----:B------:R-:W-:-:S04]  /*2650*/  FSETP.GEU.AND P3, PT, R9, -126, PT ;  /* 0xc2fc00000900780b */ /* 0x000fc80003f6e000 */
[----:B------:R-:W2:Y:S01]  /*2660*/  MUFU.RCP R54, R54 ;  /* 0x0000003600367308 */ /* 0x000ea20000001000 */
[----:B---3--:R-:W-:-:S07]  /*2670*/  @!P2 FMUL R33, R33, R33 ;  /* 0x000000212121a220 */ /* 0x008fce0000400000 */
[----:B------:R-:W3:Y:S08]  /*2680*/  MUFU.EX2 R42, R42 ;  /* 0x0000002a002a7308 */ /* 0x000ef00000000800 */
[----:B------:R-:W4:Y:S01]  /*2690*/  MUFU.RCP R49, R49 ;  /* 0x0000003100317308 */ /* 0x000f220000001000 */
[----:B------:R-:W-:Y:S01]  /*26a0*/  @!P1 FMUL R44, R44, 0.5 ;  /* 0x3f0000002c2c9820 */ /* 0x000fe20000400000 */
[----:B------:R-:W-:Y:S01]  /*26b0*/  FADD R55, R33, 1 ;  /* 0x3f80000021377421 */ /* 0x000fe20000000000 */
[----:B0-----:R-:W-:-:S05]  /*26c0*/  FMUL R38, R53, R38 ;  /* 0x0000002635267220 */ /* 0x001fca0000400000 */
[----:B------:R-:W0:Y:S01]  /*26d0*/  MUFU.EX2 R43, R43 ;  /* 0x0000002b002b7308 */ /* 0x000e220000000800 */
[----:B------:R-:W-:Y:S01]  /*26e0*/  FADD R53, R37, 1 ;  /* 0x3f80000025357421 */ /* 0x000fe20000000000 */
[----:B--2---:R-:W-:-:S06]  /*26f0*/  FMUL R7, R54, R7 ;  /* 0x0000000736077220 */ /* 0x004fcc0000400000 */
[----:B------:R-:W2:Y:S01]  /*2700*/  MUFU.EX2 R41, R41 ;  /* 0x0000002900297308 */ /* 0x000ea20000000800 */
[----:B---3--:R-:W-:Y:S01]  /*2710*/  @!P5 FMUL R42, R42, R42 ;  /* 0x0000002a2a2ad220 */ /* 0x008fe20000400000 */
[----:B----4-:R-:W-:Y:S01]  /*2720*/  FMUL R12, R49, R12 ;  /* 0x0000000c310c7220 */ /* 0x010fe20000400000 */
[----:B------:R-:W-:Y:S01]  /*2730*/  @!P3 FMUL R9, R9, 0.5 ;  /* 0x3f0000000909b820 */ /* 0x000fe20000400000 */
[----:B------:R-:W-:Y:S01]  /*2740*/  FSETP.GT.AND P5, PT, R55, 8.50705917302346158658e+37, PT ;  /* 0x7e8000003700780b */ /* 0x000fe20003fa4000 */
[----:B------:R-:W-:-:S03]  /*2750*/  FFMA R35, R7, R35, R114 ;  /* 0x0000002307237223 */ /* 0x000fc60000000072 */
[----:B------:R-:W3:Y:S01]  /*2760*/  MUFU.EX2 R44, R44 ;  /* 0x0000002c002c7308 */ /* 0x000ee20000000800 */
[----:B------:R-:W-:Y:S01]  /*2770*/  FSETP.GT.AND P2, PT, R53, 8.50705917302346158658e+37, PT ;  /* 0x7e8000003500780b */ /* 0x000fe20003f44000 */
[----:B------:R-:W-:Y:S01]  /*2780*/  FFMA R32, R12, R32, R99 ;  /* 0x000000200c207223 */ /* 0x000fe20000000063 */
[----:B------:R-:W-:Y:S01]  /*2790*/  FADD R7, RZ, -R59 ;  /* 0x8000003bff077221 */ /* 0x000fe20000000000 */
[----:B------:R-:W-:Y:S01]  /*27a0*/  FADD R12, RZ, -R8 ;  /* 0x80000008ff0c7221 */ /* 0x000fe20000000000 */
[----:B------:R-:W-:Y:S01]  /*27b0*/  FFMA R34, R38, R34, R97 ;  /* 0x0000002226227223 */ /* 0x000fe20000000061 */
[----:B------:R-:W-:Y:S01]  /*27c0*/  FADD R54, R39, 1 ;  /* 0x3f80000027367421 */ /* 0x000fe20000000000 */
[----:B0-----:R-:W-:Y:S01]  /*27d0*/  @!P4 FMUL R43, R43, R43 ;  /* 0x0000002b2b2bc220 */ /* 0x001fe20000400000 */
[----:B------:R-:W0:Y:S01]  /*27e0*/  MUFU.EX2 R9, R9 ;  /* 0x0000000900097308 */ /* 0x000e220000000800 */
[----:B------:R-:W-:Y:S01]  /*27f0*/  FMUL R38, R7, 1.4426950216293334961 ;  /* 0x3fb8aa3b07267820 */ /* 0x000fe20000400000 */
[----:B--2---:R-:W-:Y:S01]  /*2800*/  @!P6 FMUL R41, R41, R41 ;  /* 0x000000292929e220 */ /* 0x004fe20000400000 */
[----:B------:R-:W-:Y:S01]  /*2810*/  FMUL R48, R12, 1.4426950216293334961 ;  /* 0x3fb8aa3b0c307820 */ /* 0x000fe20000400000 */
[----:B------:R-:W-:Y:S01]  /*2820*/  FADD R65, R43, 1 ;  /* 0x3f8000002b417421 */ /* 0x000fe20000000000 */
[----:B------:R-:W-:Y:S01]  /*2830*/  FSETP.GT.AND P6, PT, R54, 8.50705917302346158658e+37, PT ;  /* 0x7e8000003600780b */ /* 0x000fe20003fc4000 */
[----:B------:R-:W-:Y:S01]  /*2840*/  FADD R64, R41, 1 ;  /* 0x3f80000029407421 */ /* 0x000fe20000000000 */
[----:B------:R-:W-:Y:S01]  /*2850*/  FSETP.GEU.AND P4, PT, R38, -126, PT ;  /* 0xc2fc00002600780b */ /* 0x000fe20003f8e000 */
[----:B------:R-:W-:Y:S01]  /*2860*/  @P5 FMUL R55, R55, 0.25 ;  /* 0x3e80000037375820 */ /* 0x000fe20000400000 */
[----:B------:R-:W-:Y:S01]  /*2870*/  FSEL R33, R4, 1, P5 ;  /* 0x3f80000004217808 */ /* 0x000fe20002800000 */
[----:B---3--:R-:W-:Y:S01]  /*2880*/  @!P1 FMUL R44, R44, R44 ;  /* 0x0000002c2c2c9220 */ /* 0x008fe20000400000 */
[----:B------:R-:W-:Y:S01]  /*2890*/  FSETP.GEU.AND P5, PT, R48, -126, PT ;  /* 0xc2fc00003000780b */ /* 0x000fe20003fae000 */
[----:B------:R-:W-:Y:S01]  /*28a0*/  @P2 FMUL R53, R53, 0.25 ;  /* 0x3e80000035352820 */ /* 0x000fe20000400000 */
[----:B------:R-:W-:Y:S01]  /*28b0*/  FSEL R46, R4, 1, P2 ;  /* 0x3f800000042e7808 */ /* 0x000fe20001000000 */
[----:B------:R-:W-:Y:S01]  /*28c0*/  FADD R13, RZ, -R66 ;  /* 0x80000042ff0d7221 */ /* 0x000fe20000000000 */
[----:B------:R-:W-:Y:S01]  /*28d0*/  FSETP.GT.AND P1, PT, R65, 8.50705917302346158658e+37, PT ;  /* 0x7e8000004100780b */ /* 0x000fe20003f24000 */
[----:B------:R-:W-:Y:S01]  /*28e0*/  FADD R15, RZ, -R32 ;  /* 0x80000020ff0f7221 */ /* 0x000fe20000000000 */
[----:B------:R-:W-:Y:S01]  /*28f0*/  FSETP.GT.AND P2, PT, R64, 8.50705917302346158658e+37, PT ;  /* 0x7e8000004000780b */ /* 0x000fe20003f44000 */
[----:B------:R-:W-:Y:S01]  /*2900*/  FMUL R51, R13, 1.4426950216293334961 ;  /* 0x3fb8aa3b0d337820 */ /* 0x000fe20000400000 */
[----:B------:R-:W-:Y:S01]  /*2910*/  FADD R52, R42, 1 ;  /* 0x3f8000002a347421 */ /* 0x000fe20000000000 */
[----:B0-----:R-:W-:Y:S01]  /*2920*/  @!P3 FMUL R9, R9, R9 ;  /* 0x000000090909b220 */ /* 0x001fe20000400000 */
[----:B------:R-:W-:Y:S01]  /*2930*/  FMUL R37, R15, 1.4426950216293334961 ;  /* 0x3fb8aa3b0f257820 */ /* 0x000fe20000400000 */
[----:B------:R-:W-:Y:S01]  /*2940*/  FADD R15, RZ, -R34 ;  /* 0x80000022ff0f7221 */ /* 0x000fe20000000000 */
[----:B------:R-:W-:Y:S01]  /*2950*/  @P6 FMUL R54, R54, 0.25 ;  /* 0x3e80000036366820 */ /* 0x000fe20000400000 */
[----:B------:R-:W-:Y:S01]  /*2960*/  FSEL R45, R4, 1, P6 ;  /* 0x3f800000042d7808 */ /* 0x000fe20003000000 */
[----:B------:R-:W-:Y:S01]  /*2970*/  FADD R47, R9, 1 ;  /* 0x3f800000092f7421 */ /* 0x000fe20000000000 */
[----:B------:R-:W-:Y:S01]  /*2980*/  FSETP.GT.AND P6, PT, R52, 8.50705917302346158658e+37, PT ;  /* 0x7e8000003400780b */ /* 0x000fe20003fc4000 */
[----:B------:R-:W-:Y:S01]  /*2990*/  @!P4 FMUL R38, R38, 0.5 ;  /* 0x3f0000002626c820 */ /* 0x000fe20000400000 */
[----:B------:R-:W-:Y:S01]  /*29a0*/  FSETP.GEU.AND P3, PT, R51, -126, PT ;  /* 0xc2fc00003300780b */ /* 0x000fe20003f6e000 */
[----:B------:R-:W-:Y:S01]  /*29b0*/  FADD R50, R44, 1 ;  /* 0x3f8000002c327421 */ /* 0x000fe20000000000 */
[----:B------:R-:W-:Y:S01]  /*29c0*/  @!P5 FMUL R48, R48, 0.5 ;  /* 0x3f0000003030d820 */ /* 0x000fe20000400000 */
[----:B------:R-:W-:Y:S01]  /*29d0*/  FMUL R39, R15, 1.4426950216293334961 ;  /* 0x3fb8aa3b0f277820 */ /* 0x000fe20000400000 */
[----:B------:R-:W-:Y:S01]  /*29e0*/  FADD R15, RZ, -R35 ;  /* 0x80000023ff0f7221 */ /* 0x000fe20000000000 */
[----:B------:R-:W-:Y:S01]  /*29f0*/  @P1 FMUL R65, R65, 0.25 ;  /* 0x3e80000041411820 */ /* 0x000fe20000400000 */
[----:B------:R-:W-:Y:S01]  /*2a00*/  FSEL R7, R4, 1, P1 ;  /* 0x3f80000004077808 */ /* 0x000fe20000800000 */
[----:B------:R-:W-:Y:S01]  /*2a10*/  FADD R14, RZ, -R36 ;  /* 0x80000024ff0e7221 */ /* 0x000fe20000000000 */
[----:B------:R-:W-:Y:S01]  /*2a20*/  @P2 FMUL R64, R64, 0.25 ;  /* 0x3e80000040402820 */ /* 0x000fe20000400000 */
[----:B------:R-:W-:Y:S01]  /*2a30*/  FSEL R12, R4, 1, P2 ;  /* 0x3f800000040c7808 */ /* 0x000fe20001000000 */
[----:B------:R-:W0:Y:S01]  /*2a40*/  MUFU.EX2 R42, R48 ;  /* 0x00000030002a7308 */ /* 0x000e220000000800 */
[----:B------:R-:W-:-:S02]  /*2a50*/  FSETP.GT.AND P1, PT, R47, 8.50705917302346158658e+37, PT ;  /* 0x7e8000002f00780b */ /* 0x000fc40003f24000 */
[----:B------:R-:W-:Y:S01]  /*2a60*/  FSETP.GT.AND P2, PT, R50, 8.50705917302346158658e+37, PT ;  /* 0x7e8000003200780b */ /* 0x000fe20003f44000 */
[----:B------:R-:W-:Y:S01]  /*2a70*/  FMUL R43, R15, 1.4426950216293334961 ;  /* 0x3fb8aa3b0f2b7820 */ /* 0x000fe20000400000 */
[----:B------:R-:W-:Y:S01]  /*2a80*/  FMUL R49, R14, 1.4426950216293334961 ;  /* 0x3fb8aa3b0e317820 */ /* 0x000fe20000400000 */
[----:B------:R-:W2:Y:S02]  /*2a90*/  S2R R15, SR_TID.X ;  /* 0x00000000000f7919 */ /* 0x000ea40000002100 */
[----:B------:R-:W3:Y:S01]  /*2aa0*/  MUFU.EX2 R38, R38 ;  /* 0x0000002600267308 */ /* 0x000ee20000000800 */
[----:B------:R-:W-:Y:S01]  /*2ab0*/  FADD R14, RZ, -R10 ;  /* 0x8000000aff0e7221 */ /* 0x000fe20000000000 */
[----:B------:R-:W-:Y:S01]  /*2ac0*/  @P6 FMUL R52, R52, 0.25 ;  /* 0x3e80000034346820 */ /* 0x000fe20000400000 */
[----:B------:R-:W-:Y:S01]  /*2ad0*/  FSEL R9, R4, 1, P6 ;  /* 0x3f80000004097808 */ /* 0x000fe20003000000 */
[----:B------:R-:W-:Y:S01]  /*2ae0*/  @!P3 FMUL R51, R51, 0.5 ;  /* 0x3f0000003333b820 */ /* 0x000fe20000400000 */
[----:B------:R-:W-:Y:S01]  /*2af0*/  FMUL R41, R14, 1.4426950216293334961 ;  /* 0x3fb8aa3b0e297820 */ /* 0x000fe20000400000 */
[----:B------:R-:W-:Y:S01]  /*2b00*/  FSETP.GEU.AND P6, PT, R49, -126, PT ;  /* 0xc2fc00003100780b */ /* 0x000fe20003fce000 */
[----:B------:R-:W-:Y:S01]  /*2b10*/  @P1 FMUL R47, R47, 0.25 ;  /* 0x3e8000002f2f1820 */ /* 0x000fe20000400000 */
[----:B------:R-:W4:Y:S01]  /*2b20*/  MUFU.EX2 R44, R51 ;  /* 0x00000033002c7308 */ /* 0x000f220000000800 */
[----:B------:R-:W-:Y:S01]  /*2b30*/  FSEL R14, R4, 1, P1 ;  /* 0x3f800000040e7808 */ /* 0x000fe20000800000 */
[----:B------:R-:W-:Y:S01]  /*2b40*/  @P2 FMUL R50, R50, 0.25 ;  /* 0x3e80000032322820 */ /* 0x000fe20000400000 */
[----:B------:R-:W-:-:S02]  /*2b50*/  FSEL R13, R4, 1, P2 ;  /* 0x3f800000040d7808 */ /* 0x000fc40001000000 */
[----:B------:R-:W-:Y:S01]  /*2b60*/  FSETP.GEU.AND P1, PT, R41, -126, PT ;  /* 0xc2fc00002900780b */ /* 0x000fe20003f2e000 */
[----:B0-----:R-:W-:Y:S01]  /*2b70*/  @!P5 FMUL R42, R42, R42 ;  /* 0x0000002a2a2ad220 */ /* 0x001fe20000400000 */
[----:B------:R-:W-:Y:S01]  /*2b80*/  FSETP.GEU.AND P2, PT, R37, -126, PT ;  /* 0xc2fc00002500780b */ /* 0x000fe20003f4e000 */
[----:B---3--:R-:W-:Y:S01]  /*2b90*/  @!P4 FMUL R38, R38, R38 ;  /* 0x000000262626c220 */ /* 0x008fe20000400000 */
[----:B------:R-:W-:Y:S02]  /*2ba0*/  FSETP.GEU.AND P5, PT, R39, -126, PT ;  /* 0xc2fc00002700780b */ /* 0x000fe40003fae000 */
[----:B------:R-:W-:Y:S01]  /*2bb0*/  FSETP.GEU.AND P4, PT, R43, -126, PT ;  /* 0xc2fc00002b00780b */ /* 0x000fe20003f8e000 */
[----:B------:R-:W-:Y:S01]  /*2bc0*/  @!P6 FMUL R49, R49, 0.5 ;  /* 0x3f0000003131e820 */ /* 0x000fe20000400000 */
[----:B------:R-:W-:Y:S01]  /*2bd0*/  FADD R57, R38, 1 ;  /* 0x3f80000026397421 */ /* 0x000fe20000000000 */
[----:B----4-:R-:W-:-:S04]  /*2be0*/  @!P3 FMUL R44, R44, R44 ;  /* 0x0000002c2c2cb220 */ /* 0x010fc80000400000 */
[----:B------:R-:W-:Y:S01]  /*2bf0*/  @!P1 FMUL R41, R41, 0.5 ;  /* 0x3f00000029299820 */ /* 0x000fe20000400000 */
[----:B------:R-:W0:Y:S01]  /*2c00*/  MUFU.EX2 R49, R49 ;  /* 0x0000003100317308 */ /* 0x000e220000000800 */
[----:B------:R-:W-:Y:S01]  /*2c10*/  @!P2 FMUL R37, R37, 0.5 ;  /* 0x3f0000002525a820 */ /* 0x000fe20000400000 */
[----:B------:R-:W-:Y:S01]  /*2c20*/  FSETP.GT.AND P3, PT, R57, 8.50705917302346158658e+37, PT ;  /* 0x7e8000003900780b */ /* 0x000fe20003f64000 */
[----:B------:R-:W-:Y:S02]  /*2c30*/  @!P5 FMUL R39, R39, 0.5 ;  /* 0x3f0000002727d820 */ /* 0x000fe40000400000 */
[----:B------:R-:W-:-:S03]  /*2c40*/  @!P4 FMUL R43, R43, 0.5 ;  /* 0x3f0000002b2bc820 */ /* 0x000fc60000400000 */
[----:B------:R-:W3:Y:S01]  /*2c50*/  MUFU.EX2 R48, R37 ;  /* 0x0000002500307308 */ /* 0x000ee20000000800 */
[----:B--2---:R-:W-:Y:S01]  /*2c60*/  SHF.L.U32 R87, R15, 0x8, RZ ;  /* 0x000000080f577819 */ /* 0x004fe200000006ff */
[----:B------:R-:W-:-:S06]  /*2c70*/  UMOV UR4, 0x400 ;  /* 0x0000040000047882 */ /* 0x000fcc0000000000 */
[----:B------:R-:W2:Y:S01]  /*2c80*/  MUFU.EX2 R41, R41 ;  /* 0x0000002900297308 */ /* 0x000ea20000000800 */
[----:B------:R-:W-:-:S07]  /*2c90*/  LOP3.LUT R88, R87, 0xf00, RZ, 0xc0, !PT ;  /* 0x00000f0057587812 */ /* 0x000fce00078ec0ff */
[----:B------:R-:W4:Y:S01]  /*2ca0*/  MUFU.EX2 R38, R39 ;  /* 0x0000002700267308 */ /* 0x000f220000000800 */
[----:B-1----:R-:W-:-:S07]  /*2cb0*/  UPRMT UR4, UR5, 0x654, UR4 ;  /* 0x0000065405047896 */ /* 0x002fce0008000004 */
[----:B------:R-:W1:Y:S01]  /*2cc0*/  MUFU.EX2 R37, R43 ;  /* 0x0000002b00257308 */ /* 0x000e620000000800 */
[----:B------:R-:W-:-:S07]  /*2cd0*/  @P3 FMUL R57, R57, 0.25 ;  /* 0x3e80000039393820 */ /* 0x000fce0000400000 */
[----:B------:R5:W1:Y:S01]  /*2ce0*/  MUFU.RCP R67, R53 ;  /* 0x0000003500437308 */ /* 0x000a620000001000 */
[----:B0-----:R-:W-:-:S07]  /*2cf0*/  @!P6 FMUL R49, R49, R49 ;  /* 0x000000313131e220 */ /* 0x001fce0000400000 */
[----:B------:R0:W1:Y:S01]  /*2d00*/  MUFU.RCP R84, R54 ;  /* 0x0000003600547308 */ /* 0x0000620000001000 */
[----:B-----5:R-:W-:Y:S01]  /*2d10*/  FADD R53, R42, 1 ;  /* 0x3f8000002a357421 */ /* 0x020fe20000000000 */
[----:B------:R-:W-:-:S06]  /*2d20*/  LOP3.LUT R87, R88, R5, RZ, 0xfc, !PT ;  /* 0x0000000558577212 */ /* 0x000fcc00078efcff */
[----:B------:R5:W1:Y:S01]  /*2d30*/  MUFU.RCP R86, R55 ;  /* 0x0000003700567308 */ /* 0x000a620000001000 */
[----:B------:R-:W-:Y:S01]  /*2d40*/  FSETP.GT.AND P6, PT, R53, 8.50705917302346158658e+37, PT ;  /* 0x7e8000003500780b */ /* 0x000fe20003fc4000 */
[----:B---3--:R-:W-:Y:S01]  /*2d50*/  @!P2 FMUL R48, R48, R48 ;  /* 0x000000303030a220 */ /* 0x008fe20000400000 */
[C---:B0-----:R-:W-:Y:S01]  /*2d60*/  LEA.HI R54, R88.reuse, UR4, RZ, 0x1e ;  /* 0x0000000458367c11 */ /* 0x041fe2000f8ff0ff */
[----:B--2---:R-:W-:Y:S01]  /*2d70*/  @!P1 FMUL R41, R41, R41 ;  /* 0x0000002929299220 */ /* 0x004fe20000400000 */
[C---:B------:R-:W-:Y:S02]  /*2d80*/  LOP3.LUT R43, R88.reuse, 0x40, RZ, 0xfc, !PT ;  /* 0x00000040582b7812 */ /* 0x040fe400078efcff */
[----:B-----5:R-:W-:Y:S01]  /*2d90*/  LOP3.LUT R55, R88, 0x80, RZ, 0xfc, !PT ;  /* 0x0000008058377812 */ /* 0x020fe200078efcff */
[----:B------:R0:W2:Y:S01]  /*2da0*/  MUFU.RCP R85, R57 ;  /* 0x0000003900557308 */ /* 0x0000a20000001000 */
[----:B----4-:R-:W-:Y:S01]  /*2db0*/  @!P5 FMUL R38, R38, R38 ;  /* 0x000000262626d220 */ /* 0x010fe20000400000 */
[----:B------:R-:W-:Y:S01]  /*2dc0*/  FADD R49, R49, 1 ;  /* 0x3f80000031317421 */ /* 0x000fe20000000000 */
[----:B-1----:R-:W-:Y:S01]  /*2dd0*/  @!P4 FMUL R37, R37, R37 ;  /* 0x000000252525c220 */ /* 0x002fe20000400000 */
[----:B------:R-:W-:Y:S01]  /*2de0*/  FADD R48, R48, 1 ;  /* 0x3f80000030307421 */ /* 0x000fe20000000000 */
[----:B0-----:R-:W-:-:S02]  /*2df0*/  LOP3.LUT R57, R88, 0xc0, RZ, 0xfc, !PT ;  /* 0x000000c058397812 */ /* 0x001fc400078efcff */
[----:B------:R-:W-:Y:S01]  /*2e00*/  LEA.HI R88, R55, UR4, RZ, 0x1e ;  /* 0x0000000437587c11 */ /* 0x000fe2000f8ff0ff */
[----:B------:R-:W-:Y:S01]  /*2e10*/  FADD R55, R44, 1 ;  /* 0x3f8000002c377421 */ /* 0x000fe20000000000 */
[----:B------:R-:W-:Y:S01]  /*2e20*/  FMUL R67, R67, R46 ;  /* 0x0000002e43437220 */ /* 0x000fe20000400000 */
[----:B------:R-:W-:Y:S01]  /*2e30*/  FADD R41, R41, 1 ;  /* 0x3f80000029297421 */ /* 0x000fe20000000000 */
[----:B------:R-:W-:Y:S01]  /*2e40*/  FMUL R45, R84, R45 ;  /* 0x0000002d542d7220 */ /* 0x000fe20000400000 */
[----:B------:R-:W-:Y:S01]  /*2e50*/  FSEL R46, R4, 1, P3 ;  /* 0x3f800000042e7808 */ /* 0x000fe20001800000 */
[----:B------:R-:W-:Y:S01]  /*2e60*/  FADD R38, R38, 1 ;  /* 0x3f80000026267421 */ /* 0x000fe20000000000 */
[----:B------:R-:W-:Y:S01]  /*2e70*/  FSETP.GT.AND P3, PT, R55, 8.50705917302346158658e+37, PT ;  /* 0x7e8000003700780b */ /* 0x000fe20003f64000 */
[----:B------:R-:W-:Y:S01]  /*2e80*/  FADD R37, R37, 1 ;  /* 0x3f80000025257421 */ /* 0x000fe20000000000 */
[----:B------:R-:W-:Y:S01]  /*2e90*/  LEA.HI R90, R57, UR4, RZ, 0x1e ;  /* 0x00000004395a7c11 */ /* 0x000fe2000f8ff0ff */
[----:B------:R-:W-:Y:S01]  /*2ea0*/  FMUL R57, R86, R33 ;  /* 0x0000002156397220 */ /* 0x000fe20000400000 */
[----:B------:R-:W-:Y:S01]  /*2eb0*/  FSETP.GT.AND P2, PT, R49, 8.50705917302346158658e+37, PT ;  /* 0x7e8000003100780b */ /* 0x000fe20003f44000 */
[----:B------:R-:W-:Y:S01]  /*2ec0*/  FMUL R33, R6, R45 ;  /* 0x0000002d06217220 */ /* 0x000fe20000400000 */
[----:B------:R-:W-:Y:S01]  /*2ed0*/  FSETP.GT.AND P1, PT, R48, 8.50705917302346158658e+37, PT ;  /* 0x7e8000003000780b */ /* 0x000fe20003f24000 */
[----:B------:R-:W-:Y:S01]  /*2ee0*/  @P6 FMUL R53, R53, 0.25 ;  /* 0x3e80000035356820 */ /* 0x000fe20000400000 */
[----:B------:R-:W-:Y:S01]  /*2ef0*/  FSETP.GT.AND P5, PT, R41, 8.50705917302346158658e+37, PT ;  /* 0x7e8000002900780b */ /* 0x000fe20003fa4000 */
[----:B------:R-:W-:Y:S01]  /*2f00*/  @!P0 STG.E.128 desc[UR6][R122.64], R72 ;  /* 0x000000487a008986 */ /* 0x000fe2000c101d06 */
[----:B------:R-:W-:-:S02]  /*2f10*/  FSETP.GT.AND P4, PT, R38, 8.50705917302346158658e+37, PT ;  /* 0x7e8000002600780b */ /* 0x000fc40003f84000 */
[----:B------:R-:W-:Y:S01]  /*2f20*/  FSEL R6, R4, 1, P6 ;  /* 0x3f80000004067808 */ /* 0x000fe20003000000 */
[----:B------:R-:W-:Y:S01]  /*2f30*/  @!P0 STG.E.128 desc[UR6][R120.64], R68 ;  /* 0x0000004478008986 */ /* 0x000fe2000c101d06 */
[----:B------:R-:W-:-:S03]  /*2f40*/  FSETP.GT.AND P6, PT, R37, 8.50705917302346158658e+37, PT ;  /* 0x7e8000002500780b */ /* 0x000fc60003fc4000 */
[----:B------:R-:W-:Y:S01]  /*2f50*/  @!P0 STG.E.128 desc[UR6][R118.64], R80 ;  /* 0x0000005076008986 */ /* 0x000fe2000c101d06 */
[----:B------:R-:W-:-:S03]  /*2f60*/  LEA R39, R87, R54, 0x2 ;  /* 0x0000003657277211 */ /* 0x000fc600078e10ff */
[----:B------:R-:W-:Y:S01]  /*2f70*/  @!P0 STG.E.128 desc[UR6][R116.64], R76 ;  /* 0x0000004c74008986 */ /* 0x000fe2000c101d06 */
[----:B------:R-:W0:Y:S01]  /*2f80*/  MUFU.RCP R54, R65 ;  /* 0x0000004100367308 */ /* 0x000e220000001000 */
[----:B------:R-:W-:Y:S01]  /*2f90*/  BAR.SYNC.DEFER_BLOCKING 0x0 ;  /* 0x0000000000007b1d */ /* 0x000fe20000010000 */
[----:B------:R-:W-:Y:S01]  /*2fa0*/  @P3 FMUL R55, R55, 0.25 ;  /* 0x3e80000037373820 */ /* 0x000fe20000400000 */
[----:B------:R-:W-:Y:S01]  /*2fb0*/  @P2 FMUL R49, R49, 0.25 ;  /* 0x3e80000031312820 */ /* 0x000fe20000400000 */
[----:B------:R-:W-:-:S04]  /*2fc0*/  @P1 FMUL R48, R48, 0.25 ;  /* 0x3e80000030301820 */ /* 0x000fc80000400000 */
[----:B------:R1:W3:Y:S01]  /*2fd0*/  MUFU.RCP R51, R64 ;  /* 0x0000004000337308 */ /* 0x0002e20000001000 */
[----:B------:R-:W-:Y:S01]  /*2fe0*/  @P5 FMUL R41, R41, 0.25 ;  /* 0x3e80000029295820 */ /* 0x000fe20000400000 */
[----:B------:R-:W-:Y:S01]  /*2ff0*/  @P4 FMUL R38, R38, 0.25 ;  /* 0x3e80000026264820 */ /* 0x000fe20000400000 */
[----:B------:R-:W-:-:S05]  /*3000*/  @P6 FMUL R37, R37, 0.25 ;  /* 0x3e80000025256820 */ /* 0x000fca0000400000 */
[----:B------:R-:W4:Y:S08]  /*3010*/  MUFU.RCP R52, R52 ;  /* 0x0000003400347308 */ /* 0x000f300000001000 */
[----:B------:R-:W5:Y:S08]  /*3020*/  MUFU.RCP R50, R50 ;  /* 0x0000003200327308 */ /* 0x000f700000001000 */
[----:B------:R-:W0:Y:S08]  /*3030*/  MUFU.RCP R53, R53 ;  /* 0x0000003500357308 */ /* 0x000e300000001000 */
[----:B------:R-:W3:Y:S01]  /*3040*/  MUFU.RCP R47, R47 ;  /* 0x0000002f002f7308 */ /* 0x000ee20000001000 */
[----:B-1----:R-:W-:Y:S01]  /*3050*/  LEA.HI R64, R43, UR4, RZ, 0x1e ;  /* 0x000000042b407c11 */ /* 0x002fe2000f8ff0ff */
[----:B--2---:R-:W-:-:S06]  /*3060*/  FMUL R46, R85, R46 ;  /* 0x0000002e552e7220 */ /* 0x004fcc0000400000 */
[----:B------:R-:W1:Y:S01]  /*3070*/  MUFU.RCP R55, R55 ;  /* 0x0000003700377308 */ /* 0x000e620000001000 */
[----:B0-----:R-:W-:-:S07]  /*3080*/  FMUL R7, R54, R7 ;  /* 0x0000000736077220 */ /* 0x001fce0000400000 */
[----:B------:R-:W0:Y:S01]  /*3090*/  MUFU.RCP R49, R49 ;  /* 0x0000003100317308 */ /* 0x000e220000001000 */
[----:B------:R-:W-:-:S07]  /*30a0*/  FMUL R56, R56, R67 ;  /* 0x0000004338387220 */ /* 0x000fce0000400000 */
[----:B------:R-:W2:Y:S01]  /*30b0*/  MUFU.RCP R48, R48 ;  /* 0x0000003000307308 */ /* 0x000ea20000001000 */
[----:B---3--:R-:W-:-:S07]  /*30c0*/  FMUL R51, R51, R12 ;  /* 0x0000000c33337220 */ /* 0x008fce0000400000 */
[----:B------:R-:W3:Y:S01]  /*30d0*/  MUFU.RCP R41, R41 ;  /* 0x0000002900297308 */ /* 0x000ee20000001000 */
[----:B------:R-:W-:Y:S01]  /*30e0*/  LEA R42, R87, R64, 0x2 ;  /* 0x00000040572a7211 */ /* 0x000fe200078e10ff */
[----:B------:R-:W-:-:S06]  /*30f0*/  FMUL R59, R59, R46 ;  /* 0x0000002e3b3b7220 */ /* 0x000fcc0000400000 */
[----:B------:R-:W0:Y:S01]  /*3100*/  MUFU.RCP R38, R38 ;  /* 0x0000002600267308 */ /* 0x000e220000001000 */
[----:B----4-:R-:W-:Y:S01]  /*3110*/  FMUL R52, R52, R9 ;  /* 0x0000000934347220 */ /* 0x010fe20000400000 */
[----:B------:R-:W-:-:S06]  /*3120*/  FSEL R12, R4, 1, P3 ;  /* 0x3f800000040c7808 */ /* 0x000fcc0001800000 */
[----:B------:R-:W4:Y:S01]  /*3130*/  MUFU.RCP R37, R37 ;  /* 0x0000002500257308 */ /* 0x000f220000001000 */
[C---:B------:R-:W-:Y:S01]  /*3140*/  LEA R43, R87.reuse, R88, 0x2 ;  /* 0x00000058572b7211 */ /* 0x040fe200078e10ff */
[----:B------:R-:W-:Y:S01]  /*3150*/  FMUL R58, R58, R57 ;  /* 0x000000393a3a7220 */ /* 0x000fe20000400000 */
[----:B------:R-:W-:Y:S01]  /*3160*/  FMUL R62, R62, R7 ;  /* 0x000000073e3e7220 */ /* 0x000fe20000400000 */
[----:B------:R-:W-:Y:S01]  /*3170*/  FSEL R46, R4, 1, P2 ;  /* 0x3f800000042e7808 */ /* 0x000fe20001000000 */
[----:B-----5:R-:W-:Y:S01]  /*3180*/  FMUL R50, R50, R13 ;  /* 0x0000000d32327220 */ /* 0x020fe20000400000 */
[----:B------:R-:W-:Y:S01]  /*3190*/  LEA R44, R87, R90, 0x2 ;  /* 0x0000005a572c7211 */ /* 0x000fe200078e10ff */
[----:B------:R-:W-:Y:S01]  /*31a0*/  FMUL R53, R53, R6 ;  /* 0x0000000635357220 */ /* 0x000fe20000400000 */
[----:B------:R-:W-:Y:S01]  /*31b0*/  FSEL R7, R4, 1, P1 ;  /* 0x3f80000004077808 */ /* 0x000fe20000800000 */
[----:B------:R-:W-:Y:S01]  /*31c0*/  FMUL R60, R60, R51 ;  /* 0x000000333c3c7220 */ /* 0x000fe20000400000 */
[----:B------:R-:W-:Y:S01]  /*31d0*/  FMUL R14, R47, R14 ;  /* 0x0000000e2f0e7220 */ /* 0x000fe20000400000 */
[C---:B------:R-:W-:Y:S01]  /*31e0*/  FSEL R6, R4.reuse, 1, P5 ;  /* 0x3f80000004067808 */ /* 0x040fe20002800000 */
[----:B------:R-:W-:Y:S01]  /*31f0*/  FMUL R61, R61, R52 ;  /* 0x000000343d3d7220 */ /* 0x000fe20000400000 */
[C---:B------:R-:W-:Y:S01]  /*3200*/  FSEL R9, R4.reuse, 1, P4 ;  /* 0x3f80000004097808 */ /* 0x040fe20002000000 */
[----:B------:R-:W-:Y:S01]  /*3210*/  STS [R39], R56 ;  /* 0x0000003827007388 */ /* 0x000fe20000000800 */
[----:B-1----:R-:W-:Y:S01]  /*3220*/  FMUL R55, R55, R12 ;  /* 0x0000000c37377220 */ /* 0x002fe20000400000 */
[----:B------:R-:W-:Y:S01]  /*3230*/  FSEL R4, R4, 1, P6 ;  /* 0x3f80000004047808 */ /* 0x000fe20003000000 */
[----:B------:R-:W-:Y:S01]  /*3240*/  FMUL R63, R63, R50 ;  /* 0x000000323f3f7220 */ /* 0x000fe20000400000 */
[----:B------:R-:W-:Y:S01]  /*3250*/  STS [R42+0x100], R33 ;  /* 0x000100212a007388 */ /* 0x000fe20000000800 */
[----:B0-----:R-:W-:Y:S01]  /*3260*/  FMUL R49, R49, R46 ;  /* 0x0000002e31317220 */ /* 0x001fe20000400000 */
[----:B------:R-:W-:Y:S01]  /*3270*/  FMUL R14, R11, R14 ;  /* 0x0000000e0b0e7220 */ /* 0x000fe20000400000 */
[----:B--2---:R-:W-:Y:S01]  /*3280*/  FMUL R7, R48, R7 ;  /* 0x0000000730077220 */ /* 0x004fe20000400000 */
[----:B------:R-:W-:Y:S01]  /*3290*/  STS [R43+0x200], R58 ;  /* 0x0002003a2b007388 */ /* 0x000fe20000000800 */
[----:B------:R-:W-:Y:S01]  /*32a0*/  FMUL R53, R8, R53 ;  /* 0x0000003508357220 */ /* 0x000fe20000400000 */
[----:B---3--:R-:W-:-:S02]  /*32b0*/  FMUL R41, R41, R6 ;  /* 0x0000000629297220 */ /* 0x008fc40000400000 */
[----:B------:R-:W-:Y:S01]  /*32c0*/  STS [R44+0x300], R59 ;  /* 0x0003003b2c007388 */ /* 0x000fe20000000800 */
[----:B------:R-:W-:Y:S01]  /*32d0*/  FMUL R66, R66, R55 ;  /* 0x0000003742427220 */ /* 0x000fe20000400000 */
[----:B------:R-:W-:Y:S02]  /*32e0*/  FMUL R9, R38, R9 ;  /* 0x0000000926097220 */ /* 0x000fe40000400000 */
[----:B------:R-:W-:Y:S01]  /*32f0*/  STS [R39+0x40], R60 ;  /* 0x0000403c27007388 */ /* 0x000fe20000000800 */
[----:B------:R-:W-:Y:S01]  /*3300*/  FMUL R49, R36, R49 ;  /* 0x0000003124317220 */ /* 0x000fe20000400000 */
[----:B----4-:R-:W-:Y:S02]  /*3310*/  FMUL R4, R37, R4 ;  /* 0x0000000425047220 */ /* 0x010fe40000400000 */
[----:B------:R-:W-:Y:S01]  /*3320*/  STS [R42+0x140], R61 ;  /* 0x0001403d2a007388 */ /* 0x000fe20000000800 */
[----:B------:R-:W-:Y:S01]  /*3330*/  FMUL R32, R32, R7 ;  /* 0x0000000720207220 */ /* 0x000fe20000400000 */
[----:B------:R-:W-:-:S02]  /*3340*/  FMUL R41, R10, R41 ;  /* 0x000000290a297220 */ /* 0x000fc40000400000 */
[----:B------:R-:W-:Y:S01]  /*3350*/  STS [R43+0x240], R62 ;  /* 0x0002403e2b007388 */ /* 0x000fe20000000800 */
[----:B------:R-:W-:-:S03]  /*3360*/  FMUL R34, R34, R9 ;  /* 0x0000000922227220 */ /* 0x000fc60000400000 */
[----:B------:R-:W-:Y:S01]  /*3370*/  STS [R44+0x340], R63 ;  /* 0x0003403f2c007388 */ /* 0x000fe20000000800 */
[----:B------:R-:W-:-:S03]  /*3380*/  FMUL R35, R35, R4 ;  /* 0x0000000423237220 */ /* 0x000fc60000400000 */
[----:B------:R-:W-:Y:S04]  /*3390*/  STS [R39+0x80], R14 ;  /* 0x0000800e27007388 */ /* 0x000fe80000000800 */
[----:B------:R-:W-:Y:S04]  /*33a0*/  STS [R42+0x180], R53 ;  /* 0x000180352a007388 */ /* 0x000fe80000000800 */
[----:B------:R-:W-:Y:S04]  /*33b0*/  STS [R43+0x280], R66 ;  /* 0x000280422b007388 */ /* 0x000fe80000000800 */
[----:B------:R-:W-:Y:S04]  /*33c0*/  STS [R44+0x380], R49 ;  /* 0x000380312c007388 */ /* 0x000fe80000000800 */
[----:B------:R-:W-:Y:S04]  /*33d0*/  @!P0 STG.E.128 desc[UR6][R110.64], R28 ;  /* 0x0000001c6e008986 */ /* 0x000fe8000c101d06 */
[----:B------:R-:W-:Y:S04]  /*33e0*/  STS [R39+0xc0], R32 ;  /* 0x0000c02027007388 */ /* 0x000fe80000000800 */
[----:B------:R0:W-:Y:S04]  /*33f0*/  @!P0 STG.E.128 desc[UR6][R108.64], R24 ;  /* 0x000000186c008986 */ /* 0x0001e8000c101d06 */
[----:B------:R-:W-:Y:S04]  /*3400*/  STS [R42+0x1c0], R41 ;  /* 0x0001c0292a007388 */ /* 0x000fe80000000800 */
[----:B------:R1:W-:Y:S04]  /*3410*/  @!P0 STG.E.128 desc[UR6][R106.64], R20 ;  /* 0x000000146a008986 */ /* 0x0003e8000c101d06 */
[----:B------:R-:W-:Y:S04]  /*3420*/  STS [R43+0x2c0], R34 ;  /* 0x0002c0222b007388 */ /* 0x000fe80000000800 */
[----:B------:R2:W-:Y:S01]  /*3430*/  @!P0 STG.E.128 desc[UR6][R104.64], R16 ;  /* 0x0000001068008986 */ /* 0x0005e2000c101d06 */
[----:B0-----:R-:W-:-:S03]  /*3440*/  LOP3.LUT R24, R3, 0x3fc, RZ, 0xc0, !PT ;  /* 0x000003fc03187812 */ /* 0x001fc600078ec0ff */
[----:B------:R-:W-:Y:S01]  /*3450*/  STS [R44+0x3c0], R35 ;  /* 0x0003c0232c007388 */ /* 0x000fe20000000800 */
[C---:B------:R-:W-:Y:S02]  /*3460*/  LOP3.LUT R4, R24.reuse, 0x400, RZ, 0xfc, !PT ;  /* 0x0000040018047812 */ /* 0x040fe400078efcff */
[----:B------:R-:W-:Y:S02]  /*3470*/  LOP3.LUT R6, R24, 0x800, RZ, 0xfc, !PT ;  /* 0x0000080018067812 */ /* 0x000fe400078efcff */
[----:B------:R-:W-:Y:S01]  /*3480*/  SHF.R.U32.HI R4, RZ, 0x2, R4 ;  /* 0x00000002ff047819 */ /* 0x000fe20000011604 */
[----:B-1----:R-:W0:Y:S01]  /*3490*/  LDC.64 R20, c[0x0][0x280] ;  /* 0x0000a000ff147b82 */ /* 0x002e220000000a00 */
[----:B------:R-:W-:Y:S02]  /*34a0*/  SHF.R.U32.HI R6, RZ, 0x2, R6 ;  /* 0x00000002ff067819 */ /* 0x000fe40000011606 */
[----:B------:R-:W-:Y:S02]  /*34b0*/  LOP3.LUT R15, R15, 0xf0, RZ, 0xc0, !PT ;  /* 0x000000f00f0f7812 */ /* 0x000fe400078ec0ff */
[----:B------:R-:W-:-:S02]  /*34c0*/  LOP3.LUT R4, R4, 0x1f0, RZ, 0xc0, !PT ;  /* 0x000001f004047812 */ /* 0x000fc400078ec0ff */
[----:B------:R-:W-:Y:S02]  /*34d0*/  LOP3.LUT R6, R6, 0x2f0, RZ, 0xc0, !PT ;  /* 0x000002f006067812 */ /* 0x000fe400078ec0ff */
[----:B------:R-:W-:Y:S02]  /*34e0*/  IADD3 R15, R15, UR4, RZ ;  /* 0x000000040f0f7c10 */ /* 0x000fe4000fffe0ff */
[----:B------:R-:W-:Y:S02]  /*34f0*/  IADD3 R7, R4, UR4, RZ ;  /* 0x0000000404077c10 */ /* 0x000fe4000fffe0ff */
[----:B------:R-:W-:Y:S02]  /*3500*/  IADD3 R9, R6, UR4, RZ ;  /* 0x0000000406097c10 */ /* 0x000fe4000fffe0ff */
[C---:B------:R-:W-:Y:S02]  /*3510*/  LEA R8, R24.reuse, R15, 0x2 ;  /* 0x0000000f18087211 */ /* 0x040fe400078e10ff */
[C---:B------:R-:W-:Y:S01]  /*3520*/  LEA R7, R24.reuse, R7, 0x2 ;  /* 0x0000000718077211 */ /* 0x040fe200078e10ff */
[----:B------:R-:W-:Y:S01]  /*3530*/  BAR.SYNC.DEFER_BLOCKING 0x0 ;  /* 0x0000000000007b1d */ /* 0x000fe20000010000 */
[----:B--2---:R-:W-:-:S02]  /*3540*/  LEA R16, R24, R9, 0x2 ;  /* 0x0000000918107211 */ /* 0x004fc400078e10ff */
[----:B------:R-:W-:-:S04]  /*3550*/  LOP3.LUT R3, R2, 0x3c, R3, 0xf8, !PT ;  /* 0x0000003c02037812 */ /* 0x000fc800078ef803 */
[----:B------:R-:W-:Y:S01]  /*3560*/  LEA.HI R40, R40, R3, RZ, 0xc ;  /* 0x0000000328287211 */ /* 0x000fe200078f60ff */
[----:B------:R-:W1:Y:S04]  /*3570*/  LDS.128 R8, [R8] ;  /* 0x0000000008087984 */ /* 0x000e680000000c00 */
[----:B------:R2:W3:Y:S04]  /*3580*/  LDS.128 R12, [R7+0x1000] ;  /* 0x00100000070c7984 */ /* 0x0004e80000000c00 */
[----:B------:R-:W4:Y:S01]  /*3590*/  LDS.128 R16, [R16+0x2000] ;  /* 0x0020000010107984 */ /* 0x000f220000000c00 */
[----:B------:R-:W-:-:S02]  /*35a0*/  SHF.L.U32 R4, R40, 0x9, RZ ;  /* 0x0000000928047819 */ /* 0x000fc400000006ff */
[----:B------:R-:W-:Y:S02]  /*35b0*/  LOP3.LUT R40, R40, 0xfffff000, RZ, 0xc0, !PT ;  /* 0xfffff00028287812 */ /* 0x000fe400078ec0ff */
[----:B------:R-:W-:Y:S02]  /*35c0*/  LOP3.LUT R6, R4, 0xffe00000, RZ, 0xc0, !PT ;  /* 0xffe0000004067812 */ /* 0x000fe400078ec0ff */
[----:B------:R-:W-:Y:S02]  /*35d0*/  LOP3.LUT R22, R0, 0x30, R5, 0xfe, !PT ;  /* 0x0000003000167812 */ /* 0x000fe400078efe05 */
[----:B------:R-:W-:Y:S02]  /*35e0*/  LOP3.LUT R2, R0, 0x20, R5, 0xfe, !PT ;  /* 0x0000002000027812 */ /* 0x000fe400078efe05 */
[----:B------:R-:W-:Y:S02]  /*35f0*/  LOP3.LUT R4, R0, R5, RZ, 0xfc, !PT ;  /* 0x0000000500047212 */ /* 0x000fe400078efcff */
[----:B------:R-:W-:-:S02]  /*3600*/  LOP3.LUT R0, R0, 0x10, R5, 0xfe, !PT ;  /* 0x0000001000007812 */ /* 0x000fc400078efe05 */
[----:B------:R-:W-:Y:S02]  /*3610*/  IADD3 R23, R6, R3, -R40 ;  /* 0x0000000306177210 */ /* 0x000fe40007ffe828 */
[----:B------:R-:W-:Y:S02]  /*3620*/  ISETP.GE.AND P1, PT, R4, 0x200, PT ;  /* 0x000002000400780c */ /* 0x000fe40003f26270 */
[----:B------:R-:W-:Y:S02]  /*3630*/  ISETP.GE.AND P2, PT, R0, 0x200, PT ;  /* 0x000002000000780c */ /* 0x000fe40003f46270 */
[----:B------:R-:W-:Y:S02]  /*3640*/  LOP3.LUT R25, R24, 0xc00, RZ, 0xfc, !PT ;  /* 0x00000c0018197812 */ /* 0x000fe400078efcff */
[----:B------:R-:W-:Y:S02]  /*3650*/  ISETP.GE.AND P3, PT, R2, 0x200, PT ;  /* 0x000002000200780c */ /* 0x000fe40003f66270 */
[----:B------:R-:W-:-:S02]  /*3660*/  LEA R3, R4, R23, 0xc ;  /* 0x0000001704037211 */ /* 0x000fc400078e60ff */
[----:B------:R-:W-:Y:S02]  /*3670*/  ISETP.GE.AND P0, PT, R22, 0x200, PT ;  /* 0x000002001600780c */ /* 0x000fe40003f06270 */
[-C--:B------:R-:W-:Y:S02]  /*3680*/  LEA R5, R0, R23.reuse, 0xc ;  /* 0x0000001700057211 */ /* 0x080fe400078e60ff */
[----:B--2---:R-:W-:Y:S02]  /*3690*/  LEA R7, R2, R23, 0xc ;  /* 0x0000001702077211 */ /* 0x004fe400078e60ff */
[----:B------:R-:W-:Y:S01]  /*36a0*/  SHF.R.U32.HI R25, RZ, 0x2, R25 ;  /* 0x00000002ff197819 */ /* 0x000fe20000011619 */
[----:B0-----:R-:W-:-:S03]  /*36b0*/  IMAD.WIDE R2, R3, 0x4, R20 ;  /* 0x0000000403027825 */ /* 0x001fc600078e0214 */
[----:B------:R-:W-:Y:S01]  /*36c0*/  LOP3.LUT R25, R25, 0x3f0, RZ, 0xc0, !PT ;  /* 0x000003f019197812 */ /* 0x000fe200078ec0ff */
[--C-:B------:R-:W-:Y:S01]  /*36d0*/  IMAD.WIDE R4, R5, 0x4, R20.reuse ;  /* 0x0000000405047825 */ /* 0x100fe200078e0214 */
[----:B-1----:R0:W-:Y:S03]  /*36e0*/  @!P1 STG.E.128 desc[UR6][R2.64], R8 ;  /* 0x0000000802009986 */ /* 0x0021e6000c101d06 */
[----:B------:R-:W-:Y:S01]  /*36f0*/  IMAD.WIDE R6, R7, 0x4, R20 ;  /* 0x0000000407067825 */ /* 0x000fe200078e0214 */
[----:B------:R-:W-:Y:S01]  /*3700*/  IADD3 R25, R25, UR4, RZ ;  /* 0x0000000419197c10 */ /* 0x000fe2000fffe0ff */
[----:B---3--:R0:W-:Y:S04]  /*3710*/  @!P2 STG.E.128 desc[UR6][R4.64], R12 ;  /* 0x0000000c0400a986 */ /* 0x0081e8000c101d06 */
[----:B----4-:R0:W-:Y:S01]  /*3720*/  @!P3 STG.E.128 desc[UR6][R6.64], R16 ;  /* 0x000000100600b986 */ /* 0x0101e2000c101d06 */
[----:B------:R-:W-:Y:S01]  /*3730*/  LEA R25, R24, R25, 0x2 ;  /* 0x0000001918197211 */ /* 0x000fe200078e10ff */
[----:B0-----:R-:W-:Y:S06]  /*3740*/  @P0 EXIT ;  /* 0x000000000000094d */ /* 0x001fec0003800000 */
[----:B------:R-:W1:Y:S01]  /*3750*/  LDS.128 R24, [R25+0x3000] ;  /* 0x0030000019187984 */ /* 0x000e620000000c00 */
[----:B0-----:R-:W-:-:S05]  /*3760*/  LEA R3, R22, R23, 0xc ;  /* 0x0000001716037211 */ /* 0x001fca00078e60ff */
[----:B------:R-:W-:-:S05]  /*3770*/  IMAD.WIDE R2, R3, 0x4, R20 ;  /* 0x0000000403027825 */ /* 0x000fca00078e0214 */
[----:B-1----:R-:W-:Y:S01]  /*3780*/  STG.E.128 desc[UR6][R2.64], R24 ;  /* 0x0000001802007986 */ /* 0x002fe2000c101d06 */
[----:B------:R-:W-:Y:S05]  /*3790*/  EXIT ;  /* 0x000000000000794d */ /* 0x000fea0003800000 */
.L_x_0:
[----:B------:R-:W-:-:S00]  /*37a0*/  BRA `(.L_x_0) ;  /* 0xfffffffc00fc7947 */ /* 0x000fc0000383ffff */
[----:B------:R-:W-:-:S00]  /*37b0*/  NOP ;  /* 0x0000000000007918 */ /* 0x000fc00000000000 */
        /* <DEDUP_REMOVED lines=12> */
.L_x_1:


//--------------------- .nv.global.init           --------------------------
	.section	.nv.global.init,"aw",@progbits
.nv.global.init:
	.type		_$_str,@object
	.size		_$_str,(_$_str_$_2 - _$_str)
_$_str:
        /*0000*/ 	.byte	0x5f, 0x5f, 0x43, 0x55, 0x44, 0x41, 0x5f, 0x46, 0x54, 0x5a, 0x00
	.type		_$_str_$_2,@object
	.size		_$_str_$_2,(.L_1 - _$_str_$_2)
_$_str_$_2:
        /*000b*/ 	.byte	0x5f, 0x5f, 0x43, 0x55, 0x44, 0x41, 0x5f, 0x50, 0x52, 0x45, 0x43, 0x5f, 0x53, 0x51, 0x52, 0x54
        /*001b*/ 	.byte	0x00
.L_1:


//--------------------- .nv.shared.triton_poi_fused__native_batch_norm_legit_no_training_add_convolution_mul_sigmoid_silu_5 --------------------------
	.section	.nv.shared.triton_poi_fused__native_batch_norm_legit_no_training_add_convolution_mul_sigmoid_silu_5,"aw",@nobits
	.sectionflags	@""
	.align	16
	.zero		1024


//--------------------- .nv.constant0.triton_poi_fused__native_batch_norm_legit_no_training_add_convolution_mul_sigmoid_silu_5 --------------------------
	.section	.nv.constant0.triton_poi_fused__native_batch_norm_legit_no_training_add_convolution_mul_sigmoid_silu_5,"a",@progbits
	.sectionflags	@""
	.align	4
.nv.constant0.triton_poi_fused__native_batch_norm_legit_no_training_add_convolution_mul_sigmoid_silu_5:
	.zero		656
